//
// Generated by NVIDIA NVVM Compiler
//
// Compiler Build ID: CL-36424714
// Cuda compilation tools, release 13.0, V13.0.88
// Based on NVVM 20.0.0
//

.version 9.0
.target sm_100
.address_size 64

	// .globl	_Z16block_max_kernelPKfPfi
// _ZZ16block_max_kernelPKfPfiE7s_input has been demoted
// _ZZ16block_sum_kernelPKfS0_PfiE7s_input has been demoted
// _ZZ14softmax_kernelPKfPfiS0_S0_E7s_input has been demoted
.extern .shared .align 16 .b8 sdata[];

.visible .entry _Z16block_max_kernelPKfPfi(
	.param .u64 .ptr .align 1 _Z16block_max_kernelPKfPfi_param_0,
	.param .u64 .ptr .align 1 _Z16block_max_kernelPKfPfi_param_1,
	.param .u32 _Z16block_max_kernelPKfPfi_param_2
)
{
	.reg .pred 	%p<6>;
	.reg .b32 	%r<14>;
	.reg .b32 	%f<9>;
	.reg .b64 	%rd<9>;
	// demoted variable
	.shared .align 4 .b8 _ZZ16block_max_kernelPKfPfiE7s_input[8192];
	ld.param.u64 	%rd1, [_Z16block_max_kernelPKfPfi_param_0];
	ld.param.u64 	%rd2, [_Z16block_max_kernelPKfPfi_param_1];
	ld.param.u32 	%r8, [_Z16block_max_kernelPKfPfi_param_2];
	mov.u32 	%r1, %ctaid.x;
	mov.u32 	%r13, %ntid.x;
	mov.u32 	%r3, %tid.x;
	mad.lo.s32 	%r4, %r1, %r13, %r3;
	setp.ge.s32 	%p1, %r4, %r8;
	mov.f32 	%f8, 0fFF800000;
	@%p1 bra 	$L__BB0_2;
	cvta.to.global.u64 	%rd3, %rd1;
	mul.wide.s32 	%rd4, %r4, 4;
	add.s64 	%rd5, %rd3, %rd4;
	ld.global.f32 	%f8, [%rd5];
$L__BB0_2:
	shl.b32 	%r9, %r3, 2;
	mov.u32 	%r10, _ZZ16block_max_kernelPKfPfiE7s_input;
	add.s32 	%r5, %r10, %r9;
	st.shared.f32 	[%r5], %f8;
	bar.sync 	0;
	setp.lt.u32 	%p2, %r13, 2;
	@%p2 bra 	$L__BB0_6;
$L__BB0_3:
	shr.u32 	%r7, %r13, 1;
	setp.ge.u32 	%p3, %r3, %r7;
	@%p3 bra 	$L__BB0_5;
	shl.b32 	%r11, %r7, 2;
	add.s32 	%r12, %r5, %r11;
	ld.shared.f32 	%f4, [%r12];
	ld.shared.f32 	%f5, [%r5];
	max.f32 	%f6, %f4, %f5;
	st.shared.f32 	[%r5], %f6;
$L__BB0_5:
	bar.sync 	0;
	setp.gt.u32 	%p4, %r13, 3;
	mov.u32 	%r13, %r7;
	@%p4 bra 	$L__BB0_3;
$L__BB0_6:
	setp.ne.s32 	%p5, %r3, 0;
	@%p5 bra 	$L__BB0_8;
	ld.shared.f32 	%f7, [_ZZ16block_max_kernelPKfPfiE7s_input];
	cvta.to.global.u64 	%rd6, %rd2;
	mul.wide.u32 	%rd7, %r1, 4;
	add.s64 	%rd8, %rd6, %rd7;
	st.global.f32 	[%rd8], %f7;
$L__BB0_8:
	ret;

}
	// .globl	_Z18reduce_bmax_kernelPKfPfi
.visible .entry _Z18reduce_bmax_kernelPKfPfi(
	.param .u64 .ptr .align 1 _Z18reduce_bmax_kernelPKfPfi_param_0,
	.param .u64 .ptr .align 1 _Z18reduce_bmax_kernelPKfPfi_param_1,
	.param .u32 _Z18reduce_bmax_kernelPKfPfi_param_2
)
{
	.reg .pred 	%p<7>;
	.reg .b32 	%r<16>;
	.reg .b32 	%f<13>;
	.reg .b64 	%rd<7>;

	ld.param.u64 	%rd2, [_Z18reduce_bmax_kernelPKfPfi_param_0];
	ld.param.u64 	%rd3, [_Z18reduce_bmax_kernelPKfPfi_param_1];
	ld.param.u32 	%r9, [_Z18reduce_bmax_kernelPKfPfi_param_2];
	mov.u32 	%r1, %tid.x;
	setp.ge.s32 	%p1, %r1, %r9;
	mov.f32 	%f12, 0fFF800000;
	@%p1 bra 	$L__BB1_3;
	mov.u32 	%r2, %ntid.x;
	cvta.to.global.u64 	%rd1, %rd2;
	mov.f32 	%f12, 0fFF800000;
	mov.u32 	%r14, %r1;
$L__BB1_2:
	mul.wide.s32 	%rd4, %r14, 4;
	add.s64 	%rd5, %rd1, %rd4;
	ld.global.f32 	%f6, [%rd5];
	max.f32 	%f12, %f12, %f6;
	add.s32 	%r14, %r14, %r2;
	setp.lt.s32 	%p2, %r14, %r9;
	@%p2 bra 	$L__BB1_2;
$L__BB1_3:
	shl.b32 	%r10, %r1, 2;
	mov.u32 	%r11, sdata;
	add.s32 	%r5, %r11, %r10;
	st.shared.f32 	[%r5], %f12;
	bar.sync 	0;
	mov.u32 	%r15, %ntid.x;
	setp.lt.u32 	%p3, %r15, 2;
	@%p3 bra 	$L__BB1_7;
$L__BB1_4:
	shr.u32 	%r8, %r15, 1;
	setp.ge.u32 	%p4, %r1, %r8;
	@%p4 bra 	$L__BB1_6;
	ld.shared.f32 	%f7, [%r5];
	shl.b32 	%r12, %r8, 2;
	add.s32 	%r13, %r5, %r12;
	ld.shared.f32 	%f8, [%r13];
	max.f32 	%f9, %f7, %f8;
	st.shared.f32 	[%r5], %f9;
$L__BB1_6:
	bar.sync 	0;
	setp.gt.u32 	%p5, %r15, 3;
	mov.u32 	%r15, %r8;
	@%p5 bra 	$L__BB1_4;
$L__BB1_7:
	setp.ne.s32 	%p6, %r1, 0;
	@%p6 bra 	$L__BB1_9;
	ld.shared.f32 	%f10, [sdata];
	cvta.to.global.u64 	%rd6, %rd3;
	st.global.f32 	[%rd6], %f10;
$L__BB1_9:
	ret;

}
	// .globl	_Z16block_sum_kernelPKfS0_Pfi
.visible .entry _Z16block_sum_kernelPKfS0_Pfi(
	.param .u64 .ptr .align 1 _Z16block_sum_kernelPKfS0_Pfi_param_0,
	.param .u64 .ptr .align 1 _Z16block_sum_kernelPKfS0_Pfi_param_1,
	.param .u64 .ptr .align 1 _Z16block_sum_kernelPKfS0_Pfi_param_2,
	.param .u32 _Z16block_sum_kernelPKfS0_Pfi_param_3
)
{
	.reg .pred 	%p<6>;
	.reg .b32 	%r<16>;
	.reg .b32 	%f<23>;
	.reg .b64 	%rd<11>;
	// demoted variable
	.shared .align 4 .b8 _ZZ16block_sum_kernelPKfS0_PfiE7s_input[8192];
	ld.param.u64 	%rd1, [_Z16block_sum_kernelPKfS0_Pfi_param_0];
	ld.param.u64 	%rd2, [_Z16block_sum_kernelPKfS0_Pfi_param_1];
	ld.param.u64 	%rd3, [_Z16block_sum_kernelPKfS0_Pfi_param_2];
	ld.param.u32 	%r8, [_Z16block_sum_kernelPKfS0_Pfi_param_3];
	mov.u32 	%r1, %ctaid.x;
	mov.u32 	%r15, %ntid.x;
	mov.u32 	%r3, %tid.x;
	mad.lo.s32 	%r4, %r1, %r15, %r3;
	setp.ge.s32 	%p1, %r4, %r8;
	mov.f32 	%f22, 0f00000000;
	@%p1 bra 	$L__BB2_2;
	cvta.to.global.u64 	%rd4, %rd2;
	cvta.to.global.u64 	%rd5, %rd1;
	ld.global.f32 	%f4, [%rd4];
	mul.wide.s32 	%rd6, %r4, 4;
	add.s64 	%rd7, %rd5, %rd6;
	ld.global.f32 	%f5, [%rd7];
	sub.f32 	%f6, %f5, %f4;
	fma.rn.f32 	%f7, %f6, 0f3BBB989D, 0f3F000000;
	cvt.sat.f32.f32 	%f8, %f7;
	mov.f32 	%f9, 0f4B400001;
	mov.f32 	%f10, 0f437C0000;
	fma.rm.f32 	%f11, %f8, %f10, %f9;
	add.f32 	%f12, %f11, 0fCB40007F;
	neg.f32 	%f13, %f12;
	fma.rn.f32 	%f14, %f6, 0f3FB8AA3B, %f13;
	fma.rn.f32 	%f15, %f6, 0f32A57060, %f14;
	mov.b32 	%r9, %f11;
	shl.b32 	%r10, %r9, 23;
	mov.b32 	%f16, %r10;
	ex2.approx.ftz.f32 	%f17, %f15;
	mul.f32 	%f22, %f17, %f16;
$L__BB2_2:
	shl.b32 	%r11, %r3, 2;
	mov.u32 	%r12, _ZZ16block_sum_kernelPKfS0_PfiE7s_input;
	add.s32 	%r5, %r12, %r11;
	st.shared.f32 	[%r5], %f22;
	bar.sync 	0;
	setp.lt.u32 	%p2, %r15, 2;
	@%p2 bra 	$L__BB2_6;
$L__BB2_3:
	shr.u32 	%r7, %r15, 1;
	setp.ge.u32 	%p3, %r3, %r7;
	@%p3 bra 	$L__BB2_5;
	shl.b32 	%r13, %r7, 2;
	add.s32 	%r14, %r5, %r13;
	ld.shared.f32 	%f18, [%r14];
	ld.shared.f32 	%f19, [%r5];
	add.f32 	%f20, %f18, %f19;
	st.shared.f32 	[%r5], %f20;
$L__BB2_5:
	bar.sync 	0;
	setp.gt.u32 	%p4, %r15, 3;
	mov.u32 	%r15, %r7;
	@%p4 bra 	$L__BB2_3;
$L__BB2_6:
	setp.ne.s32 	%p5, %r3, 0;
	@%p5 bra 	$L__BB2_8;
	ld.shared.f32 	%f21, [_ZZ16block_sum_kernelPKfS0_PfiE7s_input];
	cvta.to.global.u64 	%rd8, %rd3;
	mul.wide.u32 	%rd9, %r1, 4;
	add.s64 	%rd10, %rd8, %rd9;
	st.global.f32 	[%rd10], %f21;
$L__BB2_8:
	ret;

}
	// .globl	_Z18reduce_bsum_kernelPKfPfi
.visible .entry _Z18reduce_bsum_kernelPKfPfi(
	.param .u64 .ptr .align 1 _Z18reduce_bsum_kernelPKfPfi_param_0,
	.param .u64 .ptr .align 1 _Z18reduce_bsum_kernelPKfPfi_param_1,
	.param .u32 _Z18reduce_bsum_kernelPKfPfi_param_2
)
{
	.reg .pred 	%p<7>;
	.reg .b32 	%r<16>;
	.reg .b32 	%f<13>;
	.reg .b64 	%rd<7>;

	ld.param.u64 	%rd2, [_Z18reduce_bsum_kernelPKfPfi_param_0];
	ld.param.u64 	%rd3, [_Z18reduce_bsum_kernelPKfPfi_param_1];
	ld.param.u32 	%r9, [_Z18reduce_bsum_kernelPKfPfi_param_2];
	mov.u32 	%r1, %tid.x;
	setp.ge.s32 	%p1, %r1, %r9;
	mov.f32 	%f12, 0f00000000;
	@%p1 bra 	$L__BB3_3;
	mov.u32 	%r2, %ntid.x;
	cvta.to.global.u64 	%rd1, %rd2;
	mov.f32 	%f12, 0f00000000;
	mov.u32 	%r14, %r1;
$L__BB3_2:
	mul.wide.s32 	%rd4, %r14, 4;
	add.s64 	%rd5, %rd1, %rd4;
	ld.global.f32 	%f6, [%rd5];
	add.f32 	%f12, %f12, %f6;
	add.s32 	%r14, %r14, %r2;
	setp.lt.s32 	%p2, %r14, %r9;
	@%p2 bra 	$L__BB3_2;
$L__BB3_3:
	shl.b32 	%r10, %r1, 2;
	mov.u32 	%r11, sdata;
	add.s32 	%r5, %r11, %r10;
	st.shared.f32 	[%r5], %f12;
	bar.sync 	0;
	mov.u32 	%r15, %ntid.x;
	setp.lt.u32 	%p3, %r15, 2;
	@%p3 bra 	$L__BB3_7;
$L__BB3_4:
	shr.u32 	%r8, %r15, 1;
	setp.ge.u32 	%p4, %r1, %r8;
	@%p4 bra 	$L__BB3_6;
	shl.b32 	%r12, %r8, 2;
	add.s32 	%r13, %r5, %r12;
	ld.shared.f32 	%f7, [%r13];
	ld.shared.f32 	%f8, [%r5];
	add.f32 	%f9, %f7, %f8;
	st.shared.f32 	[%r5], %f9;
$L__BB3_6:
	bar.sync 	0;
	setp.gt.u32 	%p5, %r15, 3;
	mov.u32 	%r15, %r8;
	@%p5 bra 	$L__BB3_4;
$L__BB3_7:
	setp.ne.s32 	%p6, %r1, 0;
	@%p6 bra 	$L__BB3_9;
	ld.shared.f32 	%f10, [sdata];
	cvta.to.global.u64 	%rd6, %rd3;
	st.global.f32 	[%rd6], %f10;
$L__BB3_9:
	ret;

}
	// .globl	_Z14softmax_kernelPKfPfiS0_S0_
.visible .entry _Z14softmax_kernelPKfPfiS0_S0_(
	.param .u64 .ptr .align 1 _Z14softmax_kernelPKfPfiS0_S0__param_0,
	.param .u64 .ptr .align 1 _Z14softmax_kernelPKfPfiS0_S0__param_1,
	.param .u32 _Z14softmax_kernelPKfPfiS0_S0__param_2,
	.param .u64 .ptr .align 1 _Z14softmax_kernelPKfPfiS0_S0__param_3,
	.param .u64 .ptr .align 1 _Z14softmax_kernelPKfPfiS0_S0__param_4
)
{
	.reg .pred 	%p<3>;
	.reg .b32 	%r<11>;
	.reg .b32 	%f<19>;
	.reg .b64 	%rd<13>;
	// demoted variable
	.shared .align 4 .b8 _ZZ14softmax_kernelPKfPfiS0_S0_E7s_input[8192];
	ld.param.u64 	%rd1, [_Z14softmax_kernelPKfPfiS0_S0__param_0];
	ld.param.u64 	%rd2, [_Z14softmax_kernelPKfPfiS0_S0__param_1];
	ld.param.u32 	%r3, [_Z14softmax_kernelPKfPfiS0_S0__param_2];
	ld.param.u64 	%rd3, [_Z14softmax_kernelPKfPfiS0_S0__param_3];
	ld.param.u64 	%rd4, [_Z14softmax_kernelPKfPfiS0_S0__param_4];
	cvta.to.global.u64 	%rd5, %rd4;
	mov.u32 	%r4, %ctaid.x;
	mov.u32 	%r5, %ntid.x;
	mov.u32 	%r6, %tid.x;
	mad.lo.s32 	%r1, %r4, %r5, %r6;
	ld.global.f32 	%f1, [%rd5];
	setp.ge.s32 	%p1, %r1, %r3;
	shl.b32 	%r7, %r6, 2;
	mov.u32 	%r8, _ZZ14softmax_kernelPKfPfiS0_S0_E7s_input;
	add.s32 	%r2, %r8, %r7;
	@%p1 bra 	$L__BB4_2;
	cvta.to.global.u64 	%rd6, %rd3;
	cvta.to.global.u64 	%rd7, %rd1;
	ld.global.f32 	%f2, [%rd6];
	mul.wide.s32 	%rd8, %r1, 4;
	add.s64 	%rd9, %rd7, %rd8;
	ld.global.f32 	%f3, [%rd9];
	sub.f32 	%f4, %f3, %f2;
	fma.rn.f32 	%f5, %f4, 0f3BBB989D, 0f3F000000;
	cvt.sat.f32.f32 	%f6, %f5;
	mov.f32 	%f7, 0f4B400001;
	mov.f32 	%f8, 0f437C0000;
	fma.rm.f32 	%f9, %f6, %f8, %f7;
	add.f32 	%f10, %f9, 0fCB40007F;
	neg.f32 	%f11, %f10;
	fma.rn.f32 	%f12, %f4, 0f3FB8AA3B, %f11;
	fma.rn.f32 	%f13, %f4, 0f32A57060, %f12;
	mov.b32 	%r9, %f9;
	shl.b32 	%r10, %r9, 23;
	mov.b32 	%f14, %r10;
	ex2.approx.ftz.f32 	%f15, %f13;
	mul.f32 	%f16, %f15, %f14;
	st.shared.f32 	[%r2], %f16;
$L__BB4_2:
	setp.ge.s32 	%p2, %r1, %r3;
	bar.sync 	0;
	@%p2 bra 	$L__BB4_4;
	ld.shared.f32 	%f17, [%r2];
	div.rn.f32 	%f18, %f17, %f1;
	cvta.to.global.u64 	%rd10, %rd2;
	mul.wide.s32 	%rd11, %r1, 4;
	add.s64 	%rd12, %rd10, %rd11;
	st.global.f32 	[%rd12], %f18;
$L__BB4_4:
	ret;

}


// ===== COMPILED SASS (sm_100) =====

	.target	sm_100

	.elftype	@"ET_EXEC"


//--------------------- .note.nv.tkinfo           --------------------------
	.section	.note.nv.tkinfo,"",@"SHT_NOTE"
	.sectionflags	@"SHF_NOTE_NV_TKINFO"
	.tkinfo
        /*0018*/ 	.word	0x00000002
        /*0030*/ 	.string	""
        /*0030*/ 	.string	"ptxas"
        /*0030*/ 	.string	"Cuda compilation tools, release 13.0, V13.0.88"
        /*0030*/ 	.string	"Build cuda_13.0.r13.0/compiler.36424714_0"
        /*0030*/ 	.string	"-arch sm_100 -m 64 "



//--------------------- .note.nv.cuinfo           --------------------------
	.section	.note.nv.cuinfo,"",@"SHT_NOTE"
	.sectionflags	@"SHF_NOTE_NV_CUINFO"
        /*0018*/ 	.short	0x0002
        /*001a*/ 	.short	0x0064
        /*001c*/ 	.short	0x0082
	.zero		2


//--------------------- .nv.info                  --------------------------
	.section	.nv.info,"",@"SHT_CUDA_INFO"
	.align	4


	//----- nvinfo : EIATTR_REGCOUNT
	.align		4
        /*0000*/ 	.byte	0x04, 0x2f
        /*0002*/ 	.short	(.L_1 - .L_0)
	.align		4
.L_0:
        /*0004*/ 	.word	index@(_Z16block_max_kernelPKfPfi)
        /*0008*/ 	.word	0x0000000b


	//----- nvinfo : EIATTR_FRAME_SIZE
	.align		4
.L_1:
        /*000c*/ 	.byte	0x04, 0x11
        /*000e*/ 	.short	(.L_3 - .L_2)
	.align		4
.L_2:
        /*0010*/ 	.word	index@(_Z16block_max_kernelPKfPfi)
        /*0014*/ 	.word	0x00000000


	//----- nvinfo : EIATTR_REGCOUNT
	.align		4
.L_3:
        /*0018*/ 	.byte	0x04, 0x2f
        /*001a*/ 	.short	(.L_5 - .L_4)
	.align		4
.L_4:
        /*001c*/ 	.word	index@(_Z18reduce_bmax_kernelPKfPfi)
        /*0020*/ 	.word	0x0000000b


	//----- nvinfo : EIATTR_FRAME_SIZE
	.align		4
.L_5:
        /*0024*/ 	.byte	0x04, 0x11
        /*0026*/ 	.short	(.L_7 - .L_6)
	.align		4
.L_6:
        /*0028*/ 	.word	index@(_Z18reduce_bmax_kernelPKfPfi)
        /*002c*/ 	.word	0x00000000


	//----- nvinfo : EIATTR_REGCOUNT
	.align		4
.L_7:
        /*0030*/ 	.byte	0x04, 0x2f
        /*0032*/ 	.short	(.L_9 - .L_8)
	.align		4
.L_8:
        /*0034*/ 	.word	index@(_Z16block_sum_kernelPKfS0_Pfi)
        /*0038*/ 	.word	0x0000000e


	//----- nvinfo : EIATTR_FRAME_SIZE
	.align		4
.L_9:
        /*003c*/ 	.byte	0x04, 0x11
        /*003e*/ 	.short	(.L_11 - .L_10)
	.align		4
.L_10:
        /*0040*/ 	.word	index@(_Z16block_sum_kernelPKfS0_Pfi)
        /*0044*/ 	.word	0x00000000


	//----- nvinfo : EIATTR_REGCOUNT
	.align		4
.L_11:
        /*0048*/ 	.byte	0x04, 0x2f
        /*004a*/ 	.short	(.L_13 - .L_12)
	.align		4
.L_12:
        /*004c*/ 	.word	index@(_Z18reduce_bsum_kernelPKfPfi)
        /*0050*/ 	.word	0x0000000b


	//----- nvinfo : EIATTR_FRAME_SIZE
	.align		4
.L_13:
        /*0054*/ 	.byte	0x04, 0x11
        /*0056*/ 	.short	(.L_15 - .L_14)
	.align		4
.L_14:
        /*0058*/ 	.word	index@(_Z18reduce_bsum_kernelPKfPfi)
        /*005c*/ 	.word	0x00000000


	//----- nvinfo : EIATTR_REGCOUNT
	.align		4
.L_15:
        /*0060*/ 	.byte	0x04, 0x2f
        /*0062*/ 	.short	(.L_17 - .L_16)
	.align		4
.L_16:
        /*0064*/ 	.word	index@(_Z14softmax_kernelPKfPfiS0_S0_)
        /*0068*/ 	.word	0x00000012


	//----- nvinfo : EIATTR_FRAME_SIZE
	.align		4
.L_17:
        /*006c*/ 	.byte	0x04, 0x11
        /*006e*/ 	.short	(.L_19 - .L_18)
	.align		4
.L_18:
        /*0070*/ 	.word	index@($__internal_0_$__cuda_sm3x_div_rn_noftz_f32_slowpath)
        /*0074*/ 	.word	0x00000000


	//----- nvinfo : EIATTR_FRAME_SIZE
	.align		4
.L_19:
        /*0078*/ 	.byte	0x04, 0x11
        /*007a*/ 	.short	(.L_21 - .L_20)
	.align		4
.L_20:
        /*007c*/ 	.word	index@(_Z14softmax_kernelPKfPfiS0_S0_)
        /*0080*/ 	.word	0x00000000


	//----- nvinfo : EIATTR_MIN_STACK_SIZE
	.align		4
.L_21:
        /*0084*/ 	.byte	0x04, 0x12
        /*0086*/ 	.short	(.L_23 - .L_22)
	.align		4
.L_22:
        /*0088*/ 	.word	index@(_Z14softmax_kernelPKfPfiS0_S0_)
        /*008c*/ 	.word	0x00000000


	//----- nvinfo : EIATTR_MIN_STACK_SIZE
	.align		4
.L_23:
        /*0090*/ 	.byte	0x04, 0x12
        /*0092*/ 	.short	(.L_25 - .L_24)
	.align		4
.L_24:
        /*0094*/ 	.word	index@(_Z18reduce_bsum_kernelPKfPfi)
        /*0098*/ 	.word	0x00000000


	//----- nvinfo : EIATTR_MIN_STACK_SIZE
	.align		4
.L_25:
        /*009c*/ 	.byte	0x04, 0x12
        /*009e*/ 	.short	(.L_27 - .L_26)
	.align		4
.L_26:
        /*00a0*/ 	.word	index@(_Z16block_sum_kernelPKfS0_Pfi)
        /*00a4*/ 	.word	0x00000000


	//----- nvinfo : EIATTR_MIN_STACK_SIZE
	.align		4
.L_27:
        /*00a8*/ 	.byte	0x04, 0x12
        /*00aa*/ 	.short	(.L_29 - .L_28)
	.align		4
.L_28:
        /*00ac*/ 	.word	index@(_Z18reduce_bmax_kernelPKfPfi)
        /*00b0*/ 	.word	0x00000000


	//----- nvinfo : EIATTR_MIN_STACK_SIZE
	.align		4
.L_29:
        /*00b4*/ 	.byte	0x04, 0x12
        /*00b6*/ 	.short	(.L_31 - .L_30)
	.align		4
.L_30:
        /*00b8*/ 	.word	index@(_Z16block_max_kernelPKfPfi)
        /*00bc*/ 	.word	0x00000000
.L_31:


//--------------------- .nv.compat                --------------------------
	.section	.nv.compat,"",@"SHT_CUDA_COMPAT_INFO"
	.align	4
        /*0000*/ 	.byte	0x02, 0x09, 0x00, 0x00, 0x02, 0x02, 0x01, 0x00, 0x02, 0x05, 0x05, 0x00, 0x03, 0x07, 0x01, 0x01
        /*0010*/ 	.byte	0x02, 0x03, 0x00, 0x00, 0x02, 0x06, 0x01, 0x00, 0x04, 0x0b, 0x08, 0x00, 0x01, 0x00, 0x00, 0x00
        /*0020*/ 	.byte	0x00, 0x00, 0x00, 0x00


//--------------------- .nv.info._Z14softmax_kernelPKfPfiS0_S0_ --------------------------
	.section	.nv.info._Z14softmax_kernelPKfPfiS0_S0_,"",@"SHT_CUDA_INFO"
	.sectionflags	@""
	.align	4


	//----- nvinfo : EIATTR_CUDA_API_VERSION
	.align		4
        /*0000*/ 	.byte	0x04, 0x37
        /*0002*/ 	.short	(.L_33 - .L_32)
.L_32:
        /*0004*/ 	.word	0x00000082


	//----- nvinfo : EIATTR_KPARAM_INFO
	.align		4
.L_33:
        /*0008*/ 	.byte	0x04, 0x17
        /*000a*/ 	.short	(.L_35 - .L_34)
.L_34:
        /*000c*/ 	.word	0x00000000
        /*0010*/ 	.short	0x0004
        /*0012*/ 	.short	0x0020
        /*0014*/ 	.byte	0x00, 0xf5, 0x21, 0x00


	//----- nvinfo : EIATTR_KPARAM_INFO
	.align		4
.L_35:
        /*0018*/ 	.byte	0x04, 0x17
        /*001a*/ 	.short	(.L_37 - .L_36)
.L_36:
        /*001c*/ 	.word	0x00000000
        /*0020*/ 	.short	0x0003
        /*0022*/ 	.short	0x0018
        /*0024*/ 	.byte	0x00, 0xf5, 0x21, 0x00


	//----- nvinfo : EIATTR_KPARAM_INFO
	.align		4
.L_37:
        /*0028*/ 	.byte	0x04, 0x17
        /*002a*/ 	.short	(.L_39 - .L_38)
.L_38:
        /*002c*/ 	.word	0x00000000
        /*0030*/ 	.short	0x0002
        /*0032*/ 	.short	0x0010
        /*0034*/ 	.byte	0x00, 0xf0, 0x11, 0x00


	//----- nvinfo : EIATTR_KPARAM_INFO
	.align		4
.L_39:
        /*0038*/ 	.byte	0x04, 0x17
        /*003a*/ 	.short	(.L_41 - .L_40)
.L_40:
        /*003c*/ 	.word	0x00000000
        /*0040*/ 	.short	0x0001
        /*0042*/ 	.short	0x0008
        /*0044*/ 	.byte	0x00, 0xf5, 0x21, 0x00


	//----- nvinfo : EIATTR_KPARAM_INFO
	.align		4
.L_41:
        /*0048*/ 	.byte	0x04, 0x17
        /*004a*/ 	.short	(.L_43 - .L_42)
.L_42:
        /*004c*/ 	.word	0x00000000
        /*0050*/ 	.short	0x0000
        /*0052*/ 	.short	0x0000
        /*0054*/ 	.byte	0x00, 0xf5, 0x21, 0x00


	//----- nvinfo : EIATTR_SPARSE_MMA_MASK
	.align		4
.L_43:
        /*0058*/ 	.byte	0x03, 0x50
        /*005a*/ 	.short	0x0000


	//----- nvinfo : EIATTR_MAXREG_COUNT
	.align		4
        /*005c*/ 	.byte	0x03, 0x1b
        /*005e*/ 	.short	0x00ff


	//----- nvinfo : EIATTR_NUM_BARRIERS
	.align		4
        /*0060*/ 	.byte	0x02, 0x4c
        /*0062*/ 	.byte	0x01
	.zero		1


	//----- nvinfo : EIATTR_MERCURY_ISA_VERSION
	.align		4
        /*0064*/ 	.byte	0x03, 0x5f
        /*0066*/ 	.short	0x0101


	//----- nvinfo : EIATTR_VRC_CTA_INIT_COUNT
	.align		4
        /*0068*/ 	.byte	0x02, 0x4a
	.zero		1
	.zero		1


	//----- nvinfo : EIATTR_EXIT_INSTR_OFFSETS
	.align		4
        /*006c*/ 	.byte	0x04, 0x1c
        /*006e*/ 	.short	(.L_45 - .L_44)


	//   ....[0]....
.L_44:
        /*0070*/ 	.word	0x00000200


	//   ....[1]....
        /*0074*/ 	.word	0x00000320


	//----- nvinfo : EIATTR_CRS_STACK_SIZE
	.align		4
.L_45:
        /*0078*/ 	.byte	0x04, 0x1e
        /*007a*/ 	.short	(.L_47 - .L_46)
.L_46:
        /*007c*/ 	.word	0x00000000


	//----- nvinfo : EIATTR_CBANK_PARAM_SIZE
	.align		4
.L_47:
        /*0080*/ 	.byte	0x03, 0x19
        /*0082*/ 	.short	0x0028


	//----- nvinfo : EIATTR_PARAM_CBANK
	.align		4
        /*0084*/ 	.byte	0x04, 0x0a
        /*0086*/ 	.short	(.L_49 - .L_48)
	.align		4
.L_48:
        /*0088*/ 	.word	index@(.nv.constant0._Z14softmax_kernelPKfPfiS0_S0_)
        /*008c*/ 	.short	0x0380
        /*008e*/ 	.short	0x0028


	//----- nvinfo : EIATTR_SW_WAR
	.align		4
.L_49:
        /*0090*/ 	.byte	0x04, 0x36
        /*0092*/ 	.short	(.L_51 - .L_50)
.L_50:
        /*0094*/ 	.word	0x00000008
.L_51:


//--------------------- .nv.info._Z18reduce_bsum_kernelPKfPfi --------------------------
	.section	.nv.info._Z18reduce_bsum_kernelPKfPfi,"",@"SHT_CUDA_INFO"
	.sectionflags	@""
	.align	4


	//----- nvinfo : EIATTR_CUDA_API_VERSION
	.align		4
        /*0000*/ 	.byte	0x04, 0x37
        /*0002*/ 	.short	(.L_53 - .L_52)
.L_52:
        /*0004*/ 	.word	0x00000082


	//----- nvinfo : EIATTR_KPARAM_INFO
	.align		4
.L_53:
        /*0008*/ 	.byte	0x04, 0x17
        /*000a*/ 	.short	(.L_55 - .L_54)
.L_54:
        /*000c*/ 	.word	0x00000000
        /*0010*/ 	.short	0x0002
        /*0012*/ 	.short	0x0010
        /*0014*/ 	.byte	0x00, 0xf0, 0x11, 0x00


	//----- nvinfo : EIATTR_KPARAM_INFO
	.align		4
.L_55:
        /*0018*/ 	.byte	0x04, 0x17
        /*001a*/ 	.short	(.L_57 - .L_56)
.L_56:
        /*001c*/ 	.word	0x00000000
        /*0020*/ 	.short	0x0001
        /*0022*/ 	.short	0x0008
        /*0024*/ 	.byte	0x00, 0xf5, 0x21, 0x00


	//----- nvinfo : EIATTR_KPARAM_INFO
	.align		4
.L_57:
        /*0028*/ 	.byte	0x04, 0x17
        /*002a*/ 	.short	(.L_59 - .L_58)
.L_58:
        /*002c*/ 	.word	0x00000000
        /*0030*/ 	.short	0x0000
        /*0032*/ 	.short	0x0000
        /*0034*/ 	.byte	0x00, 0xf5, 0x21, 0x00


	//----- nvinfo : EIATTR_SPARSE_MMA_MASK
	.align		4
.L_59:
        /*0038*/ 	.byte	0x03, 0x50
        /*003a*/ 	.short	0x0000


	//----- nvinfo : EIATTR_MAXREG_COUNT
	.align		4
        /*003c*/ 	.byte	0x03, 0x1b
        /*003e*/ 	.short	0x00ff


	//----- nvinfo : EIATTR_NUM_BARRIERS
	.align		4
        /*0040*/ 	.byte	0x02, 0x4c
        /*0042*/ 	.byte	0x01
	.zero		1


	//----- nvinfo : EIATTR_MERCURY_ISA_VERSION
	.align		4
        /*0044*/ 	.byte	0x03, 0x5f
        /*0046*/ 	.short	0x0101


	//----- nvinfo : EIATTR_VRC_CTA_INIT_COUNT
	.align		4
        /*0048*/ 	.byte	0x02, 0x4a
	.zero		1
	.zero		1


	//----- nvinfo : EIATTR_EXIT_INSTR_OFFSETS
	.align		4
        /*004c*/ 	.byte	0x04, 0x1c
        /*004e*/ 	.short	(.L_61 - .L_60)


	//   ....[0]....
.L_60:
        /*0050*/ 	.word	0x00000290


	//   ....[1]....
        /*0054*/ 	.word	0x00000300


	//----- nvinfo : EIATTR_CRS_STACK_SIZE
	.align		4
.L_61:
        /*0058*/ 	.byte	0x04, 0x1e
        /*005a*/ 	.short	(.L_63 - .L_62)
.L_62:
        /*005c*/ 	.word	0x00000000


	//----- nvinfo : EIATTR_CBANK_PARAM_SIZE
	.align		4
.L_63:
        /*0060*/ 	.byte	0x03, 0x19
        /*0062*/ 	.short	0x0014


	//----- nvinfo : EIATTR_PARAM_CBANK
	.align		4
        /*0064*/ 	.byte	0x04, 0x0a
        /*0066*/ 	.short	(.L_65 - .L_64)
	.align		4
.L_64:
        /*0068*/ 	.word	index@(.nv.constant0._Z18reduce_bsum_kernelPKfPfi)
        /*006c*/ 	.short	0x0380
        /*006e*/ 	.short	0x0014


	//----- nvinfo : EIATTR_SW_WAR
	.align		4
.L_65:
        /*0070*/ 	.byte	0x04, 0x36
        /*0072*/ 	.short	(.L_67 - .L_66)
.L_66:
        /*0074*/ 	.word	0x00000008
.L_67:


//--------------------- .nv.info._Z16block_sum_kernelPKfS0_Pfi --------------------------
	.section	.nv.info._Z16block_sum_kernelPKfS0_Pfi,"",@"SHT_CUDA_INFO"
	.sectionflags	@""
	.align	4


	//----- nvinfo : EIATTR_CUDA_API_VERSION
	.align		4
        /*0000*/ 	.byte	0x04, 0x37
        /*0002*/ 	.short	(.L_69 - .L_68)
.L_68:
        /*0004*/ 	.word	0x00000082


	//----- nvinfo : EIATTR_KPARAM_INFO
	.align		4
.L_69:
        /*0008*/ 	.byte	0x04, 0x17
        /*000a*/ 	.short	(.L_71 - .L_70)
.L_70:
        /*000c*/ 	.word	0x00000000
        /*0010*/ 	.short	0x0003
        /*0012*/ 	.short	0x0018
        /*0014*/ 	.byte	0x00, 0xf0, 0x11, 0x00


	//----- nvinfo : EIATTR_KPARAM_INFO
	.align		4
.L_71:
        /*0018*/ 	.byte	0x04, 0x17
        /*001a*/ 	.short	(.L_73 - .L_72)
.L_72:
        /*001c*/ 	.word	0x00000000
        /*0020*/ 	.short	0x0002
        /*0022*/ 	.short	0x0010
        /*0024*/ 	.byte	0x00, 0xf5, 0x21, 0x00


	//----- nvinfo : EIATTR_KPARAM_INFO
	.align		4
.L_73:
        /*0028*/ 	.byte	0x04, 0x17
        /*002a*/ 	.short	(.L_75 - .L_74)
.L_74:
        /*002c*/ 	.word	0x00000000
        /*0030*/ 	.short	0x0001
        /*0032*/ 	.short	0x0008
        /*0034*/ 	.byte	0x00, 0xf5, 0x21, 0x00


	//----- nvinfo : EIATTR_KPARAM_INFO
	.align		4
.L_75:
        /*0038*/ 	.byte	0x04, 0x17
        /*003a*/ 	.short	(.L_77 - .L_76)
.L_76:
        /*003c*/ 	.word	0x00000000
        /*0040*/ 	.short	0x0000
        /*0042*/ 	.short	0x0000
        /*0044*/ 	.byte	0x00, 0xf5, 0x21, 0x00


	//----- nvinfo : EIATTR_SPARSE_MMA_MASK
	.align		4
.L_77:
        /*0048*/ 	.byte	0x03, 0x50
        /*004a*/ 	.short	0x0000


	//----- nvinfo : EIATTR_MAXREG_COUNT
	.align		4
        /*004c*/ 	.byte	0x03, 0x1b
        /*004e*/ 	.short	0x00ff


	//----- nvinfo : EIATTR_NUM_BARRIERS
	.align		4
        /*0050*/ 	.byte	0x02, 0x4c
        /*0052*/ 	.byte	0x01
	.zero		1


	//----- nvinfo : EIATTR_MERCURY_ISA_VERSION
	.align		4
        /*0054*/ 	.byte	0x03, 0x5f
        /*0056*/ 	.short	0x0101


	//----- nvinfo : EIATTR_VRC_CTA_INIT_COUNT
	.align		4
        /*0058*/ 	.byte	0x02, 0x4a
	.zero		1
	.zero		1


	//----- nvinfo : EIATTR_EXIT_INSTR_OFFSETS
	.align		4
        /*005c*/ 	.byte	0x04, 0x1c
        /*005e*/ 	.short	(.L_79 - .L_78)


	//   ....[0]....
.L_78:
        /*0060*/ 	.word	0x000002e0


	//   ....[1]....
        /*0064*/ 	.word	0x00000360


	//----- nvinfo : EIATTR_CBANK_PARAM_SIZE
	.align		4
.L_79:
        /*0068*/ 	.byte	0x03, 0x19
        /*006a*/ 	.short	0x001c


	//----- nvinfo : EIATTR_PARAM_CBANK
	.align		4
        /*006c*/ 	.byte	0x04, 0x0a
        /*006e*/ 	.short	(.L_81 - .L_80)
	.align		4
.L_80:
        /*0070*/ 	.word	index@(.nv.constant0._Z16block_sum_kernelPKfS0_Pfi)
        /*0074*/ 	.short	0x0380
        /*0076*/ 	.short	0x001c


	//----- nvinfo : EIATTR_SW_WAR
	.align		4
.L_81:
        /*0078*/ 	.byte	0x04, 0x36
        /*007a*/ 	.short	(.L_83 - .L_82)
.L_82:
        /*007c*/ 	.word	0x00000008
.L_83:


//--------------------- .nv.info._Z18reduce_bmax_kernelPKfPfi --------------------------
	.section	.nv.info._Z18reduce_bmax_kernelPKfPfi,"",@"SHT_CUDA_INFO"
	.sectionflags	@""
	.align	4


	//----- nvinfo : EIATTR_CUDA_API_VERSION
	.align		4
        /*0000*/ 	.byte	0x04, 0x37
        /*0002*/ 	.short	(.L_85 - .L_84)
.L_84:
        /*0004*/ 	.word	0x00000082


	//----- nvinfo : EIATTR_KPARAM_INFO
	.align		4
.L_85:
        /*0008*/ 	.byte	0x04, 0x17
        /*000a*/ 	.short	(.L_87 - .L_86)
.L_86:
        /*000c*/ 	.word	0x00000000
        /*0010*/ 	.short	0x0002
        /*0012*/ 	.short	0x0010
        /*0014*/ 	.byte	0x00, 0xf0, 0x11, 0x00


	//----- nvinfo : EIATTR_KPARAM_INFO
	.align		4
.L_87:
        /*0018*/ 	.byte	0x04, 0x17
        /*001a*/ 	.short	(.L_89 - .L_88)
.L_88:
        /*001c*/ 	.word	0x00000000
        /*0020*/ 	.short	0x0001
        /*0022*/ 	.short	0x0008
        /*0024*/ 	.byte	0x00, 0xf5, 0x21, 0x00


	//----- nvinfo : EIATTR_KPARAM_INFO
	.align		4
.L_89:
        /*0028*/ 	.byte	0x04, 0x17
        /*002a*/ 	.short	(.L_91 - .L_90)
.L_90:
        /*002c*/ 	.word	0x00000000
        /*0030*/ 	.short	0x0000
        /*0032*/ 	.short	0x0000
        /*0034*/ 	.byte	0x00, 0xf5, 0x21, 0x00


	//----- nvinfo : EIATTR_SPARSE_MMA_MASK
	.align		4
.L_91:
        /*0038*/ 	.byte	0x03, 0x50
        /*003a*/ 	.short	0x0000


	//----- nvinfo : EIATTR_MAXREG_COUNT
	.align		4
        /*003c*/ 	.byte	0x03, 0x1b
        /*003e*/ 	.short	0x00ff


	//----- nvinfo : EIATTR_NUM_BARRIERS
	.align		4
        /*0040*/ 	.byte	0x02, 0x4c
        /*0042*/ 	.byte	0x01
	.zero		1


	//----- nvinfo : EIATTR_MERCURY_ISA_VERSION
	.align		4
        /*0044*/ 	.byte	0x03, 0x5f
        /*0046*/ 	.short	0x0101


	//----- nvinfo : EIATTR_VRC_CTA_INIT_COUNT
	.align		4
        /*0048*/ 	.byte	0x02, 0x4a
	.zero		1
	.zero		1


	//----- nvinfo : EIATTR_EXIT_INSTR_OFFSETS
	.align		4
        /*004c*/ 	.byte	0x04, 0x1c
        /*004e*/ 	.short	(.L_93 - .L_92)


	//   ....[0]....
.L_92:
        /*0050*/ 	.word	0x00000290


	//   ....[1]....
        /*0054*/ 	.word	0x00000300


	//----- nvinfo : EIATTR_CRS_STACK_SIZE
	.align		4
.L_93:
        /*0058*/ 	.byte	0x04, 0x1e
        /*005a*/ 	.short	(.L_95 - .L_94)
.L_94:
        /*005c*/ 	.word	0x00000000


	//----- nvinfo : EIATTR_CBANK_PARAM_SIZE
	.align		4
.L_95:
        /*0060*/ 	.byte	0x03, 0x19
        /*0062*/ 	.short	0x0014


	//----- nvinfo : EIATTR_PARAM_CBANK
	.align		4
        /*0064*/ 	.byte	0x04, 0x0a
        /*0066*/ 	.short	(.L_97 - .L_96)
	.align		4
.L_96:
        /*0068*/ 	.word	index@(.nv.constant0._Z18reduce_bmax_kernelPKfPfi)
        /*006c*/ 	.short	0x0380
        /*006e*/ 	.short	0x0014


	//----- nvinfo : EIATTR_SW_WAR
	.align		4
.L_97:
        /*0070*/ 	.byte	0x04, 0x36
        /*0072*/ 	.short	(.L_99 - .L_98)
.L_98:
        /*0074*/ 	.word	0x00000008
.L_99:


//--------------------- .nv.info._Z16block_max_kernelPKfPfi --------------------------
	.section	.nv.info._Z16block_max_kernelPKfPfi,"",@"SHT_CUDA_INFO"
	.sectionflags	@""
	.align	4


	//----- nvinfo : EIATTR_CUDA_API_VERSION
	.align		4
        /*0000*/ 	.byte	0x04, 0x37
        /*0002*/ 	.short	(.L_101 - .L_100)
.L_100:
        /*0004*/ 	.word	0x00000082


	//----- nvinfo : EIATTR_KPARAM_INFO
	.align		4
.L_101:
        /*0008*/ 	.byte	0x04, 0x17
        /*000a*/ 	.short	(.L_103 - .L_102)
.L_102:
        /*000c*/ 	.word	0x00000000
        /*0010*/ 	.short	0x0002
        /*0012*/ 	.short	0x0010
        /*0014*/ 	.byte	0x00, 0xf0, 0x11, 0x00


	//----- nvinfo : EIATTR_KPARAM_INFO
	.align		4
.L_103:
        /*0018*/ 	.byte	0x04, 0x17
        /*001a*/ 	.short	(.L_105 - .L_104)
.L_104:
        /*001c*/ 	.word	0x00000000
        /*0020*/ 	.short	0x0001
        /*0022*/ 	.short	0x0008
        /*0024*/ 	.byte	0x00, 0xf5, 0x21, 0x00


	//----- nvinfo : EIATTR_KPARAM_INFO
	.align		4
.L_105:
        /*0028*/ 	.byte	0x04, 0x17
        /*002a*/ 	.short	(.L_107 - .L_106)
.L_106:
        /*002c*/ 	.word	0x00000000
        /*0030*/ 	.short	0x0000
        /*0032*/ 	.short	0x0000
        /*0034*/ 	.byte	0x00, 0xf5, 0x21, 0x00


	//----- nvinfo : EIATTR_SPARSE_MMA_MASK
	.align		4
.L_107:
        /*0038*/ 	.byte	0x03, 0x50
        /*003a*/ 	.short	0x0000


	//----- nvinfo : EIATTR_MAXREG_COUNT
	.align		4
        /*003c*/ 	.byte	0x03, 0x1b
        /*003e*/ 	.short	0x00ff


	//----- nvinfo : EIATTR_NUM_BARRIERS
	.align		4
        /*0040*/ 	.byte	0x02, 0x4c
        /*0042*/ 	.byte	0x01
	.zero		1


	//----- nvinfo : EIATTR_MERCURY_ISA_VERSION
	.align		4
        /*0044*/ 	.byte	0x03, 0x5f
        /*0046*/ 	.short	0x0101


	//----- nvinfo : EIATTR_VRC_CTA_INIT_COUNT
	.align		4
        /*0048*/ 	.byte	0x02, 0x4a
	.zero		1
	.zero		1


	//----- nvinfo : EIATTR_EXIT_INSTR_OFFSETS
	.align		4
        /*004c*/ 	.byte	0x04, 0x1c
        /*004e*/ 	.short	(.L_109 - .L_108)


	//   ....[0]....
.L_108:
        /*0050*/ 	.word	0x00000210


	//   ....[1]....
        /*0054*/ 	.word	0x00000290


	//----- nvinfo : EIATTR_CBANK_PARAM_SIZE
	.align		4
.L_109:
        /*0058*/ 	.byte	0x03, 0x19
        /*005a*/ 	.short	0x0014


	//----- nvinfo : EIATTR_PARAM_CBANK
	.align		4
        /*005c*/ 	.byte	0x04, 0x0a
        /*005e*/ 	.short	(.L_111 - .L_110)
	.align		4
.L_110:
        /*0060*/ 	.word	index@(.nv.constant0._Z16block_max_kernelPKfPfi)
        /*0064*/ 	.short	0x0380
        /*0066*/ 	.short	0x0014


	//----- nvinfo : EIATTR_SW_WAR
	.align		4
.L_111:
        /*0068*/ 	.byte	0x04, 0x36
        /*006a*/ 	.short	(.L_113 - .L_112)
.L_112:
        /*006c*/ 	.word	0x00000008
.L_113:


//--------------------- .nv.callgraph             --------------------------
	.section	.nv.callgraph,"",@"SHT_CUDA_CALLGRAPH"
	.align	4
	.sectionentsize	8
	.align		4
        /*0000*/ 	.word	0x00000000
	.align		4
        /*0004*/ 	.word	0xffffffff
	.align		4
        /*0008*/ 	.word	0x00000000
	.align		4
        /*000c*/ 	.word	0xfffffffe
	.align		4
        /*0010*/ 	.word	0x00000000
	.align		4
        /*0014*/ 	.word	0xfffffffd
	.align		4
        /*0018*/ 	.word	0x00000000
	.align		4
        /*001c*/ 	.word	0xfffffffc


//--------------------- .text._Z14softmax_kernelPKfPfiS0_S0_ --------------------------
	.section	.text._Z14softmax_kernelPKfPfiS0_S0_,"ax",@progbits
	.align	128
        .global         _Z14softmax_kernelPKfPfiS0_S0_
        .type           _Z14softmax_kernelPKfPfiS0_S0_,@function
        .size           _Z14softmax_kernelPKfPfiS0_S0_,(.L_x_32 - _Z14softmax_kernelPKfPfiS0_S0_)
        .other          _Z14softmax_kernelPKfPfiS0_S0_,@"STO_CUDA_ENTRY STV_DEFAULT"
_Z14softmax_kernelPKfPfiS0_S0_:
.text._Z14softmax_kernelPKfPfiS0_S0_:
[----:B------:R-:W-:Y:S01]  /*0000*/  LDC R1, c[0x0][0x37c] ;  /* 0x0000df00ff017b82 */ /* 0x000fe20000000800 */
[----:B------:R-:W0:Y:S07]  /*0010*/  S2R R13, SR_TID.X ;  /* 0x00000000000d7919 */ /* 0x000e2e0000002100 */
[----:B------:R-:W0:Y:S01]  /*0020*/  S2UR UR4, SR_CTAID.X ;  /* 0x00000000000479c3 */ /* 0x000e220000002500 */
[----:B------:R-:W1:Y:S01]  /*0030*/  LDCU UR5, c[0x0][0x390] ;  /* 0x00007200ff0577ac */ /* 0x000e620008000800 */
[----:B------:R-:W2:Y:S06]  /*0040*/  LDCU.64 UR6, c[0x0][0x358] ;  /* 0x00006b00ff0677ac */ /* 0x000eac0008000a00 */
[----:B------:R-:W0:Y:S02]  /*0050*/  LDC R2, c[0x0][0x360] ;  /* 0x0000d800ff027b82 */ /* 0x000e240000000800 */
[----:B0-----:R-:W-:-:S05]  /*0060*/  IMAD R2, R2, UR4, R13 ;  /* 0x0000000402027c24 */ /* 0x001fca000f8e020d */
[----:B-1----:R-:W-:-:S13]  /*0070*/  ISETP.GE.AND P0, PT, R2, UR5, PT ;  /* 0x0000000502007c0c */ /* 0x002fda000bf06270 */
[----:B------:R-:W0:Y:S08]  /*0080*/  @!P0 LDC.64 R8, c[0x0][0x380] ;  /* 0x0000e000ff088b82 */ /* 0x000e300000000a00 */
[----:B------:R-:W1:Y:S01]  /*0090*/  @!P0 LDC.64 R6, c[0x0][0x398] ;  /* 0x0000e600ff068b82 */ /* 0x000e620000000a00 */
[----:B0-----:R-:W-:-:S06]  /*00a0*/  @!P0 IMAD.WIDE R8, R2, 0x4, R8 ;  /* 0x0000000402088825 */ /* 0x001fcc00078e0208 */
[----:B--2---:R-:W2:Y:S04]  /*00b0*/  @!P0 LDG.E R9, desc[UR6][R8.64] ;  /* 0x0000000608098981 */ /* 0x004ea8000c1e1900 */
[----:B-1----:R-:W2:Y:S01]  /*00c0*/  @!P0 LDG.E R6, desc[UR6][R6.64] ;  /* 0x0000000606068981 */ /* 0x002ea2000c1e1900 */
[----:B------:R-:W-:Y:S02]  /*00d0*/  @!P0 IMAD.MOV.U32 R11, RZ, RZ, 0x3bbb989d ;  /* 0x3bbb989dff0b8424 */ /* 0x000fe400078e00ff */
[----:B------:R-:W-:Y:S01]  /*00e0*/  @!P0 IMAD.MOV.U32 R15, RZ, RZ, 0x437c0000 ;  /* 0x437c0000ff0f8424 */ /* 0x000fe200078e00ff */
[----:B------:R-:W0:Y:S08]  /*00f0*/  S2UR UR5, SR_CgaCtaId ;  /* 0x00000000000579c3 */ /* 0x000e300000008800 */
[----:B------:R-:W1:Y:S01]  /*0100*/  LDC.64 R4, c[0x0][0x3a0] ;  /* 0x0000e800ff047b82 */ /* 0x000e620000000a00 */
[----:B------:R-:W-:-:S02]  /*0110*/  UMOV UR4, 0x400 ;  /* 0x0000040000047882 */ /* 0x000fc40000000000 */
[----:B0-----:R-:W-:Y:S01]  /*0120*/  ULEA UR4, UR5, UR4, 0x18 ;  /* 0x0000000405047291 */ /* 0x001fe2000f8ec0ff */
[----:B-1----:R0:W5:Y:S01]  /*0130*/  LDG.E R3, desc[UR6][R4.64] ;  /* 0x0000000604037981 */ /* 0x002162000c1e1900 */
[----:B--2---:R-:W-:-:S04]  /*0140*/  @!P0 FADD R0, -R6, R9 ;  /* 0x0000000906008221 */ /* 0x004fc80000000100 */
[----:B------:R-:W-:-:S04]  /*0150*/  @!P0 FFMA.SAT R10, R0, R11, 0.5 ;  /* 0x3f000000000a8423 */ /* 0x000fc8000000200b */
[----:B------:R-:W-:-:S04]  /*0160*/  @!P0 FFMA.RM R10, R10, R15, 12582913 ;  /* 0x4b4000010a0a8423 */ /* 0x000fc8000000400f */
[----:B------:R-:W-:-:S04]  /*0170*/  @!P0 FADD R11, R10, -12583039 ;  /* 0xcb40007f0a0b8421 */ /* 0x000fc80000000000 */
[----:B------:R-:W-:-:S04]  /*0180*/  @!P0 FFMA R11, R0, 1.4426950216293334961, -R11 ;  /* 0x3fb8aa3b000b8823 */ /* 0x000fc8000000080b */
[----:B------:R-:W-:-:S06]  /*0190*/  @!P0 FFMA R11, R0, 1.925963033500011079e-08, R11 ;  /* 0x32a57060000b8823 */ /* 0x000fcc000000000b */
[----:B------:R-:W0:Y:S01]  /*01a0*/  @!P0 MUFU.EX2 R11, R11 ;  /* 0x0000000b000b8308 */ /* 0x000e220000000800 */
[----:B------:R-:W-:Y:S01]  /*01b0*/  @!P0 IMAD.SHL.U32 R10, R10, 0x800000, RZ ;  /* 0x008000000a0a8824 */ /* 0x000fe200078e00ff */
[----:B------:R-:W-:-:S03]  /*01c0*/  LEA R0, R13, UR4, 0x2 ;  /* 0x000000040d007c11 */ /* 0x000fc6000f8e10ff */
[----:B0-----:R-:W-:-:S05]  /*01d0*/  @!P0 FMUL R5, R10, R11 ;  /* 0x0000000b0a058220 */ /* 0x001fca0000400000 */
[----:B------:R0:W-:Y:S01]  /*01e0*/  @!P0 STS [R0], R5 ;  /* 0x0000000500008388 */ /* 0x0001e20000000800 */
[----:B------:R-:W-:Y:S06]  /*01f0*/  BAR.SYNC.DEFER_BLOCKING 0x0 ;  /* 0x0000000000007b1d */ /* 0x000fec0000010000 */
[----:B------:R-:W-:Y:S05]  /*0200*/  @P0 EXIT ;  /* 0x000000000000094d */ /* 0x000fea0003800000 */
[----:B0-----:R-:W0:Y:S01]  /*0210*/  LDS R0, [R0] ;  /* 0x0000000000007984 */ /* 0x001e220000000800 */
[----:B-----5:R-:W1:Y:S01]  /*0220*/  MUFU.RCP R4, R3 ;  /* 0x0000000300047308 */ /* 0x020e620000001000 */
[----:B------:R-:W-:Y:S01]  /*0230*/  BSSY.RECONVERGENT B0, `(.L_x_0) ;  /* 0x000000b000007945 */ /* 0x000fe20003800200 */
[----:B-1----:R-:W-:-:S04]  /*0240*/  FFMA R5, -R3, R4, 1 ;  /* 0x3f80000003057423 */ /* 0x002fc80000000104 */
[----:B------:R-:W-:Y:S02]  /*0250*/  FFMA R5, R4, R5, R4 ;  /* 0x0000000504057223 */ /* 0x000fe40000000004 */
[----:B0-----:R-:W0:Y:S02]  /*0260*/  FCHK P0, R0, R3 ;  /* 0x0000000300007302 */ /* 0x001e240000000000 */
[----:B------:R-:W-:-:S04]  /*0270*/  FFMA R4, R0, R5, RZ ;  /* 0x0000000500047223 */ /* 0x000fc800000000ff */
[----:B------:R-:W-:-:S04]  /*0280*/  FFMA R6, -R3, R4, R0 ;  /* 0x0000000403067223 */ /* 0x000fc80000000100 */
[----:B------:R-:W-:Y:S01]  /*0290*/  FFMA R7, R5, R6, R4 ;  /* 0x0000000605077223 */ /* 0x000fe20000000004 */
[----:B0-----:R-:W-:Y:S06]  /*02a0*/  @!P0 BRA `(.L_x_1) ;  /* 0x00000000000c8947 */ /* 0x001fec0003800000 */
[----:B------:R-:W-:-:S07]  /*02b0*/  MOV R4, 0x2d0 ;  /* 0x000002d000047802 */ /* 0x000fce0000000f00 */
[----:B------:R-:W-:Y:S05]  /*02c0*/  CALL.REL.NOINC `($__internal_0_$__cuda_sm3x_div_rn_noftz_f32_slowpath) ;  /* 0x0000000000187944 */ /* 0x000fea0003c00000 */
[----:B------:R-:W-:-:S07]  /*02d0*/  IMAD.MOV.U32 R7, RZ, RZ, R0 ;  /* 0x000000ffff077224 */ /* 0x000fce00078e0000 */
.L_x_1:
[----:B------:R-:W-:Y:S05]  /*02e0*/  BSYNC.RECONVERGENT B0 ;  /* 0x0000000000007941 */ /* 0x000fea0003800200 */
.L_x_0:
[----:B------:R-:W0:Y:S02]  /*02f0*/  LDC.64 R4, c[0x0][0x388] ;  /* 0x0000e200ff047b82 */ /* 0x000e240000000a00 */
[----:B0-----:R-:W-:-:S05]  /*0300*/  IMAD.WIDE R2, R2, 0x4, R4 ;  /* 0x0000000402027825 */ /* 0x001fca00078e0204 */
[----:B------:R-:W-:Y:S01]  /*0310*/  STG.E desc[UR6][R2.64], R7 ;  /* 0x0000000702007986 */ /* 0x000fe2000c101906 */
[----:B------:R-:W-:Y:S05]  /*0320*/  EXIT ;  /* 0x000000000000794d */ /* 0x000fea0003800000 */
        .weak           $__internal_0_$__cuda_sm3x_div_rn_noftz_f32_slowpath
        .type           $__internal_0_$__cuda_sm3x_div_rn_noftz_f32_slowpath,@function
        .size           $__internal_0_$__cuda_sm3x_div_rn_noftz_f32_slowpath,(.L_x_32 - $__internal_0_$__cuda_sm3x_div_rn_noftz_f32_slowpath)
$__internal_0_$__cuda_sm3x_div_rn_noftz_f32_slowpath:
[--C-:B------:R-:W-:Y:S01]  /*0330*/  SHF.R.U32.HI R6, RZ, 0x17, R3.reuse ;  /* 0x00000017ff067819 */ /* 0x100fe20000011603 */
[----:B------:R-:W-:Y:S01]  /*0340*/  BSSY.RECONVERGENT B1, `(.L_x_2) ;  /* 0x0000064000017945 */ /* 0x000fe20003800200 */
[--C-:B------:R-:W-:Y:S01]  /*0350*/  SHF.R.U32.HI R5, RZ, 0x17, R0.reuse ;  /* 0x00000017ff057819 */ /* 0x100fe20000011600 */
[----:B------:R-:W-:Y:S01]  /*0360*/  IMAD.MOV.U32 R7, RZ, RZ, R0 ;  /* 0x000000ffff077224 */ /* 0x000fe200078e0000 */
[----:B------:R-:W-:Y:S01]  /*0370*/  LOP3.LUT R6, R6, 0xff, RZ, 0xc0, !PT ;  /* 0x000000ff06067812 */ /* 0x000fe200078ec0ff */
[----:B------:R-:W-:Y:S01]  /*0380*/  IMAD.MOV.U32 R8, RZ, RZ, R3 ;  /* 0x000000ffff087224 */ /* 0x000fe200078e0003 */
[----:B------:R-:W-:-:S03]  /*0390*/  LOP3.LUT R5, R5, 0xff, RZ, 0xc0, !PT ;  /* 0x000000ff05057812 */ /* 0x000fc600078ec0ff */
[----:B------:R-:W-:Y:S02]  /*03a0*/  VIADD R11, R6, 0xffffffff ;  /* 0xffffffff060b7836 */ /* 0x000fe40000000000 */
[----:B------:R-:W-:-:S03]  /*03b0*/  VIADD R10, R5, 0xffffffff ;  /* 0xffffffff050a7836 */ /* 0x000fc60000000000 */
[----:B------:R-:W-:-:S04]  /*03c0*/  ISETP.GT.U32.AND P0, PT, R11, 0xfd, PT ;  /* 0x000000fd0b00780c */ /* 0x000fc80003f04070 */
[----:B------:R-:W-:-:S13]  /*03d0*/  ISETP.GT.U32.OR P0, PT, R10, 0xfd, P0 ;  /* 0x000000fd0a00780c */ /* 0x000fda0000704470 */
[----:B------:R-:W-:Y:S01]  /*03e0*/  @!P0 IMAD.MOV.U32 R9, RZ, RZ, RZ ;  /* 0x000000ffff098224 */ /* 0x000fe200078e00ff */
[----:B------:R-:W-:Y:S06]  /*03f0*/  @!P0 BRA `(.L_x_3) ;  /* 0x00000000005c8947 */ /* 0x000fec0003800000 */
[----:B------:R-:W-:Y:S02]  /*0400*/  FSETP.GTU.FTZ.AND P0, PT, |R0|, +INF , PT ;  /* 0x7f8000000000780b */ /* 0x000fe40003f1c200 */
[----:B------:R-:W-:-:S04]  /*0410*/  FSETP.GTU.FTZ.AND P1, PT, |R3|, +INF , PT ;  /* 0x7f8000000300780b */ /* 0x000fc80003f3c200 */
[----:B------:R-:W-:-:S13]  /*0420*/  PLOP3.LUT P0, PT, P0, P1, PT, 0xf8, 0x8f ;  /* 0x00000000008f781c */ /* 0x000fda0000703f70 */
[----:B------:R-:W-:Y:S05]  /*0430*/  @P0 BRA `(.L_x_4) ;  /* 0x00000004004c0947 */ /* 0x000fea0003800000 */
[----:B------:R-:W-:-:S13]  /*0440*/  LOP3.LUT P0, RZ, R8, 0x7fffffff, R7, 0xc8, !PT ;  /* 0x7fffffff08ff7812 */ /* 0x000fda000780c807 */
[----:B------:R-:W-:Y:S05]  /*0450*/  @!P0 BRA `(.L_x_5) ;  /* 0x00000004003c8947 */ /* 0x000fea0003800000 */
[C---:B------:R-:W-:Y:S02]  /*0460*/  FSETP.NEU.FTZ.AND P2, PT, |R0|.reuse, +INF , PT ;  /* 0x7f8000000000780b */ /* 0x040fe40003f5d200 */
[----:B------:R-:W-:Y:S02]  /*0470*/  FSETP.NEU.FTZ.AND P1, PT, |R3|, +INF , PT ;  /* 0x7f8000000300780b */ /* 0x000fe40003f3d200 */
[----:B------:R-:W-:-:S11]  /*0480*/  FSETP.NEU.FTZ.AND P0, PT, |R0|, +INF , PT ;  /* 0x7f8000000000780b */ /* 0x000fd60003f1d200 */
[----:B------:R-:W-:Y:S05]  /*0490*/  @!P1 BRA !P2, `(.L_x_5) ;  /* 0x00000004002c9947 */ /* 0x000fea0005000000 */
[----:B------:R-:W-:-:S04]  /*04a0*/  LOP3.LUT P2, RZ, R7, 0x7fffffff, RZ, 0xc0, !PT ;  /* 0x7fffffff07ff7812 */ /* 0x000fc8000784c0ff */
[----:B------:R-:W-:-:S13]  /*04b0*/  PLOP3.LUT P1, PT, P1, P2, PT, 0x2f, 0xf2 ;  /* 0x0000000000f2781c */ /* 0x000fda0000f24577 */
[----:B------:R-:W-:Y:S05]  /*04c0*/  @P1 BRA `(.L_x_6) ;  /* 0x0000000400181947 */ /* 0x000fea0003800000 */
[----:B------:R-:W-:-:S04]  /*04d0*/  LOP3.LUT P1, RZ, R8, 0x7fffffff, RZ, 0xc0, !PT ;  /* 0x7fffffff08ff7812 */ /* 0x000fc8000782c0ff */
[----:B------:R-:W-:-:S13]  /*04e0*/  PLOP3.LUT P0, PT, P0, P1, PT, 0x2f, 0xf2 ;  /* 0x0000000000f2781c */ /* 0x000fda0000702577 */
[----:B------:R-:W-:Y:S05]  /*04f0*/  @P0 BRA `(.L_x_7) ;  /* 0x0000000400000947 */ /* 0x000fea0003800000 */
[----:B------:R-:W-:Y:S02]  /*0500*/  ISETP.GE.AND P0, PT, R10, RZ, PT ;  /* 0x000000ff0a00720c */ /* 0x000fe40003f06270 */
[----:B------:R-:W-:-:S11]  /*0510*/  ISETP.GE.AND P1, PT, R11, RZ, PT ;  /* 0x000000ff0b00720c */ /* 0x000fd60003f26270 */
[----:B------:R-:W-:Y:S02]  /*0520*/  @P0 IMAD.MOV.U32 R9, RZ, RZ, RZ ;  /* 0x000000ffff090224 */ /* 0x000fe400078e00ff */
[----:B------:R-:W-:Y:S01]  /*0530*/  @!P0 FFMA R7, R0, 1.84467440737095516160e+19, RZ ;  /* 0x5f80000000078823 */ /* 0x000fe200000000ff */
[----:B------:R-:W-:Y:S02]  /*0540*/  @!P0 IMAD.MOV.U32 R9, RZ, RZ, -0x40 ;  /* 0xffffffc0ff098424 */ /* 0x000fe400078e00ff */
[----:B------:R-:W-:-:S03]  /*0550*/  @!P1 FFMA R8, R3, 1.84467440737095516160e+19, RZ ;  /* 0x5f80000003089823 */ /* 0x000fc600000000ff */
[----:B------:R-:W-:-:S07]  /*0560*/  @!P1 IADD3 R9, PT, PT, R9, 0x40, RZ ;  /* 0x0000004009099810 */ /* 0x000fce0007ffe0ff */
.L_x_3:
[----:B------:R-:W-:Y:S01]  /*0570*/  LEA R3, R6, 0xc0800000, 0x17 ;  /* 0xc080000006037811 */ /* 0x000fe200078eb8ff */
[----:B------:R-:W-:Y:S01]  /*0580*/  VIADD R5, R5, 0xffffff81 ;  /* 0xffffff8105057836 */ /* 0x000fe20000000000 */
[----:B------:R-:W-:Y:S03]  /*0590*/  BSSY.RECONVERGENT B2, `(.L_x_8) ;  /* 0x0000035000027945 */ /* 0x000fe60003800200 */
[----:B------:R-:W-:Y:S01]  /*05a0*/  IMAD.IADD R3, R8, 0x1, -R3 ;  /* 0x0000000108037824 */ /* 0x000fe200078e0a03 */
[C---:B------:R-:W-:Y:S01]  /*05b0*/  IADD3 R6, PT, PT, R5.reuse, 0x7f, -R6 ;  /* 0x0000007f05067810 */ /* 0x040fe20007ffe806 */
[----:B------:R-:W-:Y:S02]  /*05c0*/  IMAD R0, R5, -0x800000, R7 ;  /* 0xff80000005007824 */ /* 0x000fe400078e0207 */
[----:B------:R-:W0:Y:S01]  /*05d0*/  MUFU.RCP R8, R3 ;  /* 0x0000000300087308 */ /* 0x000e220000001000 */
[----:B------:R-:W-:Y:S01]  /*05e0*/  FADD.FTZ R11, -R3, -RZ ;  /* 0x800000ff030b7221 */ /* 0x000fe20000010100 */
[----:B------:R-:W-:-:S03]  /*05f0*/  IMAD.IADD R6, R6, 0x1, R9 ;  /* 0x0000000106067824 */ /* 0x000fc600078e0209 */
[----:B0-----:R-:W-:-:S04]  /*0600*/  FFMA R13, R8, R11, 1 ;  /* 0x3f800000080d7423 */ /* 0x001fc8000000000b */
[----:B------:R-:W-:-:S04]  /*0610*/  FFMA R10, R8, R13, R8 ;  /* 0x0000000d080a7223 */ /* 0x000fc80000000008 */
[----:B------:R-:W-:-:S04]  /*0620*/  FFMA R7, R0, R10, RZ ;  /* 0x0000000a00077223 */ /* 0x000fc800000000ff */
[----:B------:R-:W-:-:S04]  /*0630*/  FFMA R8, R11, R7, R0 ;  /* 0x000000070b087223 */ /* 0x000fc80000000000 */
[----:B------:R-:W-:-:S04]  /*0640*/  FFMA R7, R10, R8, R7 ;  /* 0x000000080a077223 */ /* 0x000fc80000000007 */
[----:B------:R-:W-:-:S04]  /*0650*/  FFMA R8, R11, R7, R0 ;  /* 0x000000070b087223 */ /* 0x000fc80000000000 */
[----:B------:R-:W-:-:S05]  /*0660*/  FFMA R0, R10, R8, R7 ;  /* 0x000000080a007223 */ /* 0x000fca0000000007 */
[----:B------:R-:W-:-:S04]  /*0670*/  SHF.R.U32.HI R3, RZ, 0x17, R0 ;  /* 0x00000017ff037819 */ /* 0x000fc80000011600 */
[----:B------:R-:W-:-:S05]  /*0680*/  LOP3.LUT R3, R3, 0xff, RZ, 0xc0, !PT ;  /* 0x000000ff03037812 */ /* 0x000fca00078ec0ff */
[----:B------:R-:W-:-:S04]  /*0690*/  IMAD.IADD R9, R3, 0x1, R6 ;  /* 0x0000000103097824 */ /* 0x000fc800078e0206 */
[----:B------:R-:W-:-:S05]  /*06a0*/  VIADD R3, R9, 0xffffffff ;  /* 0xffffffff09037836 */ /* 0x000fca0000000000 */
[----:B------:R-:W-:-:S13]  /*06b0*/  ISETP.GE.U32.AND P0, PT, R3, 0xfe, PT ;  /* 0x000000fe0300780c */ /* 0x000fda0003f06070 */
[----:B------:R-:W-:Y:S05]  /*06c0*/  @!P0 BRA `(.L_x_9) ;  /* 0x0000000000808947 */ /* 0x000fea0003800000 */
[----:B------:R-:W-:-:S13]  /*06d0*/  ISETP.GT.AND P0, PT, R9, 0xfe, PT ;  /* 0x000000fe0900780c */ /* 0x000fda0003f04270 */
[----:B------:R-:W-:Y:S05]  /*06e0*/  @P0 BRA `(.L_x_10) ;  /* 0x00000000006c0947 */ /* 0x000fea0003800000 */
[----:B------:R-:W-:-:S13]  /*06f0*/  ISETP.GE.AND P0, PT, R9, 0x1, PT ;  /* 0x000000010900780c */ /* 0x000fda0003f06270 */
[----:B------:R-:W-:Y:S05]  /*0700*/  @P0 BRA `(.L_x_11) ;  /* 0x0000000000740947 */ /* 0x000fea0003800000 */
[----:B------:R-:W-:Y:S02]  /*0710*/  ISETP.GE.AND P0, PT, R9, -0x18, PT ;  /* 0xffffffe80900780c */ /* 0x000fe40003f06270 */
[----:B------:R-:W-:-:S11]  /*0720*/  LOP3.LUT R0, R0, 0x80000000, RZ, 0xc0, !PT ;  /* 0x8000000000007812 */ /* 0x000fd600078ec0ff */
[----:B------:R-:W-:Y:S05]  /*0730*/  @!P0 BRA `(.L_x_11) ;  /* 0x0000000000688947 */ /* 0x000fea0003800000 */
[CCC-:B------:R-:W-:Y:S01]  /*0740*/  FFMA.RZ R3, R10.reuse, R8.reuse, R7.reuse ;  /* 0x000000080a037223 */ /* 0x1c0fe2000000c007 */
[CCC-:B------:R-:W-:Y:S01]  /*0750*/  FFMA.RM R6, R10.reuse, R8.reuse, R7.reuse ;  /* 0x000000080a067223 */ /* 0x1c0fe20000004007 */
[C---:B------:R-:W-:Y:S02]  /*0760*/  ISETP.NE.AND P2, PT, R9.reuse, RZ, PT ;  /* 0x000000ff0900720c */ /* 0x040fe40003f45270 */
[----:B------:R-:W-:Y:S02]  /*0770*/  ISETP.NE.AND P1, PT, R9, RZ, PT ;  /* 0x000000ff0900720c */ /* 0x000fe40003f25270 */
[----:B------:R-:W-:Y:S01]  /*0780*/  LOP3.LUT R5, R3, 0x7fffff, RZ, 0xc0, !PT ;  /* 0x007fffff03057812 */ /* 0x000fe200078ec0ff */
[----:B------:R-:W-:Y:S01]  /*0790*/  FFMA.RP R3, R10, R8, R7 ;  /* 0x000000080a037223 */ /* 0x000fe20000008007 */
[----:B------:R-:W-:Y:S01]  /*07a0*/  IADD3 R8, PT, PT, R9, 0x20, RZ ;  /* 0x0000002009087810 */ /* 0x000fe20007ffe0ff */
[----:B------:R-:W-:Y:S01]  /*07b0*/  IMAD.MOV R7, RZ, RZ, -R9 ;  /* 0x000000ffff077224 */ /* 0x000fe200078e0a09 */
[----:B------:R-:W-:-:S02]  /*07c0*/  LOP3.LUT R5, R5, 0x800000, RZ, 0xfc, !PT ;  /* 0x0080000005057812 */ /* 0x000fc400078efcff */
[----:B------:R-:W-:Y:S02]  /*07d0*/  FSETP.NEU.FTZ.AND P0, PT, R3, R6, PT ;  /* 0x000000060300720b */ /* 0x000fe40003f1d000 */
[----:B------:R-:W-:Y:S02]  /*07e0*/  SHF.L.U32 R8, R5, R8, RZ ;  /* 0x0000000805087219 */ /* 0x000fe400000006ff */
[----:B------:R-:W-:Y:S02]  /*07f0*/  SEL R6, R7, RZ, P2 ;  /* 0x000000ff07067207 */ /* 0x000fe40001000000 */
[----:B------:R-:W-:Y:S02]  /*0800*/  ISETP.NE.AND P1, PT, R8, RZ, P1 ;  /* 0x000000ff0800720c */ /* 0x000fe40000f25270 */
[----:B------:R-:W-:Y:S02]  /*0810*/  SHF.R.U32.HI R6, RZ, R6, R5 ;  /* 0x00000006ff067219 */ /* 0x000fe40000011605 */
[----:B------:R-:W-:-:S02]  /*0820*/  PLOP3.LUT P0, PT, P0, P1, PT, 0xf8, 0x8f ;  /* 0x00000000008f781c */ /* 0x000fc40000703f70 */
[----:B------:R-:W-:Y:S02]  /*0830*/  SHF.R.U32.HI R8, RZ, 0x1, R6 ;  /* 0x00000001ff087819 */ /* 0x000fe40000011606 */
[----:B------:R-:W-:-:S04]  /*0840*/  SEL R3, RZ, 0x1, !P0 ;  /* 0x00000001ff037807 */ /* 0x000fc80004000000 */
[----:B------:R-:W-:-:S04]  /*0850*/  LOP3.LUT R3, R3, 0x1, R8, 0xf8, !PT ;  /* 0x0000000103037812 */ /* 0x000fc800078ef808 */
[----:B------:R-:W-:-:S05]  /*0860*/  LOP3.LUT R3, R3, R6, RZ, 0xc0, !PT ;  /* 0x0000000603037212 */ /* 0x000fca00078ec0ff */
[----:B------:R-:W-:-:S05]  /*0870*/  IMAD.IADD R3, R8, 0x1, R3 ;  /* 0x0000000108037824 */ /* 0x000fca00078e0203 */
[----:B------:R-:W-:Y:S01]  /*0880*/  LOP3.LUT R0, R3, R0, RZ, 0xfc, !PT ;  /* 0x0000000003007212 */ /* 0x000fe200078efcff */
[----:B------:R-:W-:Y:S06]  /*0890*/  BRA `(.L_x_11) ;  /* 0x0000000000107947 */ /* 0x000fec0003800000 */
.L_x_10:
[----:B------:R-:W-:-:S04]  /*08a0*/  LOP3.LUT R0, R0, 0x80000000, RZ, 0xc0, !PT ;  /* 0x8000000000007812 */ /* 0x000fc800078ec0ff */
[----:B------:R-:W-:Y:S01]  /*08b0*/  LOP3.LUT R0, R0, 0x7f800000, RZ, 0xfc, !PT ;  /* 0x7f80000000007812 */ /* 0x000fe200078efcff */
[----:B------:R-:W-:Y:S06]  /*08c0*/  BRA `(.L_x_11) ;  /* 0x0000000000047947 */ /* 0x000fec0003800000 */
.L_x_9:
[----:B------:R-:W-:-:S07]  /*08d0*/  IMAD R0, R6, 0x800000, R0 ;  /* 0x0080000006007824 */ /* 0x000fce00078e0200 */
.L_x_11:
[----:B------:R-:W-:Y:S05]  /*08e0*/  BSYNC.RECONVERGENT B2 ;  /* 0x0000000000027941 */ /* 0x000fea0003800200 */
.L_x_8:
[----:B------:R-:W-:Y:S05]  /*08f0*/  BRA `(.L_x_12) ;  /* 0x0000000000207947 */ /* 0x000fea0003800000 */
.L_x_7:
[----:B------:R-:W-:-:S04]  /*0900*/  LOP3.LUT R0, R8, 0x80000000, R7, 0x48, !PT ;  /* 0x8000000008007812 */ /* 0x000fc800078e4807 */
[----:B------:R-:W-:Y:S01]  /*0910*/  LOP3.LUT R0, R0, 0x7f800000, RZ, 0xfc, !PT ;  /* 0x7f80000000007812 */ /* 0x000fe200078efcff */
[----:B------:R-:W-:Y:S06]  /*0920*/  BRA `(.L_x_12) ;  /* 0x0000000000147947 */ /* 0x000fec0003800000 */
.L_x_6:
[----:B------:R-:W-:Y:S01]  /*0930*/  LOP3.LUT R0, R8, 0x80000000, R7, 0x48, !PT ;  /* 0x8000000008007812 */ /* 0x000fe200078e4807 */
[----:B------:R-:W-:Y:S06]  /*0940*/  BRA `(.L_x_12) ;  /* 0x00000000000c7947 */ /* 0x000fec0003800000 */
.L_x_5:
[----:B------:R-:W0:Y:S01]  /*0950*/  MUFU.RSQ R0, -QNAN ;  /* 0xffc0000000007908 */ /* 0x000e220000001400 */
[----:B------:R-:W-:Y:S05]  /*0960*/  BRA `(.L_x_12) ;  /* 0x0000000000047947 */ /* 0x000fea0003800000 */
.L_x_4:
[----:B------:R-:W-:-:S07]  /*0970*/  FADD.FTZ R0, R0, R3 ;  /* 0x0000000300007221 */ /* 0x000fce0000010000 */
.L_x_12:
[----:B------:R-:W-:Y:S05]  /*0980*/  BSYNC.RECONVERGENT B1 ;  /* 0x0000000000017941 */ /* 0x000fea0003800200 */
.L_x_2:
[----:B------:R-:W-:-:S04]  /*0990*/  IMAD.MOV.U32 R5, RZ, RZ, 0x0 ;  /* 0x00000000ff057424 */ /* 0x000fc800078e00ff */
[----:B0-----:R-:W-:Y:S05]  /*09a0*/  RET.REL.NODEC R4 `(_Z14softmax_kernelPKfPfiS0_S0_) ;  /* 0xfffffff404947950 */ /* 0x001fea0003c3ffff */
.L_x_13:
[----:B------:R-:W-:-:S00]  /*09b0*/  BRA `(.L_x_13) ;  /* 0xfffffffc00fc7947 */ /* 0x000fc0000383ffff */
[----:B------:R-:W-:-:S00]  /*09c0*/  NOP ;  /* 0x0000000000007918 */ /* 0x000fc00000000000 */
        /* <DEDUP_REMOVED lines=11> */
.L_x_32:


//--------------------- .text._Z18reduce_bsum_kernelPKfPfi --------------------------
	.section	.text._Z18reduce_bsum_kernelPKfPfi,"ax",@progbits
	.align	128
        .global         _Z18reduce_bsum_kernelPKfPfi
        .type           _Z18reduce_bsum_kernelPKfPfi,@function
        .size           _Z18reduce_bsum_kernelPKfPfi,(.L_x_34 - _Z18reduce_bsum_kernelPKfPfi)
        .other          _Z18reduce_bsum_kernelPKfPfi,@"STO_CUDA_ENTRY STV_DEFAULT"
_Z18reduce_bsum_kernelPKfPfi:
.text._Z18reduce_bsum_kernelPKfPfi:
[----:B------:R-:W-:Y:S01]  /*0000*/  LDC R1, c[0x0][0x37c] ;  /* 0x0000df00ff017b82 */ /* 0x000fe20000000800 */
[----:B------:R-:W0:Y:S01]  /*0010*/  S2R R6, SR_TID.X ;  /* 0x0000000000067919 */ /* 0x000e220000002100 */
[----:B------:R-:W0:Y:S01]  /*0020*/  LDCU UR4, c[0x0][0x390] ;  /* 0x00007200ff0477ac */ /* 0x000e220008000800 */
[----:B------:R-:W-:Y:S01]  /*0030*/  BSSY.RECONVERGENT B0, `(.L_x_14) ;  /* 0x000000f000007945 */ /* 0x000fe20003800200 */
[----:B------:R-:W-:Y:S01]  /*0040*/  IMAD.MOV.U32 R0, RZ, RZ, RZ ;  /* 0x000000ffff007224 */ /* 0x000fe200078e00ff */
[----:B------:R-:W1:Y:S01]  /*0050*/  LDCU.64 UR6, c[0x0][0x358] ;  /* 0x00006b00ff0677ac */ /* 0x000e620008000a00 */
[----:B0-----:R-:W-:-:S13]  /*0060*/  ISETP.GE.AND P0, PT, R6, UR4, PT ;  /* 0x0000000406007c0c */ /* 0x001fda000bf06270 */
[----:B-1----:R-:W-:Y:S05]  /*0070*/  @P0 BRA `(.L_x_15) ;  /* 0x0000000000280947 */ /* 0x002fea0003800000 */
[----:B------:R-:W0:Y:S01]  /*0080*/  LDC R8, c[0x0][0x360] ;  /* 0x0000d800ff087b82 */ /* 0x000e220000000800 */
[----:B------:R-:W-:Y:S01]  /*0090*/  IMAD.MOV.U32 R0, RZ, RZ, RZ ;  /* 0x000000ffff007224 */ /* 0x000fe200078e00ff */
[----:B------:R-:W-:-:S06]  /*00a0*/  MOV R7, R6 ;  /* 0x0000000600077202 */ /* 0x000fcc0000000f00 */
[----:B------:R-:W1:Y:S02]  /*00b0*/  LDC.64 R4, c[0x0][0x380] ;  /* 0x0000e000ff047b82 */ /* 0x000e640000000a00 */
.L_x_16:
[----:B-1----:R-:W-:-:S06]  /*00c0*/  IMAD.WIDE R2, R7, 0x4, R4 ;  /* 0x0000000407027825 */ /* 0x002fcc00078e0204 */
[----:B------:R-:W2:Y:S01]  /*00d0*/  LDG.E R3, desc[UR6][R2.64] ;  /* 0x0000000602037981 */ /* 0x000ea2000c1e1900 */
[----:B0-----:R-:W-:-:S05]  /*00e0*/  IMAD.IADD R7, R8, 0x1, R7 ;  /* 0x0000000108077824 */ /* 0x001fca00078e0207 */
[----:B------:R-:W-:Y:S01]  /*00f0*/  ISETP.GE.AND P0, PT, R7, UR4, PT ;  /* 0x0000000407007c0c */ /* 0x000fe2000bf06270 */
[----:B--2---:R-:W-:-:S12]  /*0100*/  FADD R0, R3, R0 ;  /* 0x0000000003007221 */ /* 0x004fd80000000000 */
[----:B------:R-:W-:Y:S05]  /*0110*/  @!P0 BRA `(.L_x_16) ;  /* 0xfffffffc00e88947 */ /* 0x000fea000383ffff */
.L_x_15:
[----:B------:R-:W-:Y:S05]  /*0120*/  BSYNC.RECONVERGENT B0 ;  /* 0x0000000000007941 */ /* 0x000fea0003800200 */
.L_x_14:
[----:B------:R-:W0:Y:S01]  /*0130*/  S2UR UR5, SR_CgaCtaId ;  /* 0x00000000000579c3 */ /* 0x000e220000008800 */
[----:B------:R-:W-:Y:S01]  /*0140*/  UMOV UR4, 0x400 ;  /* 0x0000040000047882 */ /* 0x000fe20000000000 */
[----:B------:R-:W1:Y:S01]  /*0150*/  LDCU UR8, c[0x0][0x360] ;  /* 0x00006c00ff0877ac */ /* 0x000e620008000800 */
[----:B------:R-:W-:Y:S01]  /*0160*/  ISETP.NE.AND P0, PT, R6, RZ, PT ;  /* 0x000000ff0600720c */ /* 0x000fe20003f05270 */
[----:B-1----:R-:W-:Y:S02]  /*0170*/  UISETP.GE.U32.AND UP0, UPT, UR8, 0x2, UPT ;  /* 0x000000020800788c */ /* 0x002fe4000bf06070 */
[----:B0-----:R-:W-:-:S06]  /*0180*/  ULEA UR4, UR5, UR4, 0x18 ;  /* 0x0000000405047291 */ /* 0x001fcc000f8ec0ff */
[----:B------:R-:W-:-:S05]  /*0190*/  LEA R3, R6, UR4, 0x2 ;  /* 0x0000000406037c11 */ /* 0x000fca000f8e10ff */
[----:B------:R0:W-:Y:S01]  /*01a0*/  STS [R3], R0 ;  /* 0x0000000003007388 */ /* 0x0001e20000000800 */
[----:B------:R-:W-:Y:S06]  /*01b0*/  BAR.SYNC.DEFER_BLOCKING 0x0 ;  /* 0x0000000000007b1d */ /* 0x000fec0000010000 */
[----:B------:R-:W-:Y:S05]  /*01c0*/  BRA.U !UP0, `(.L_x_17) ;  /* 0x0000000108307547 */ /* 0x000fea000b800000 */
[----:B0-----:R-:W-:-:S07]  /*01d0*/  MOV R0, UR8 ;  /* 0x0000000800007c02 */ /* 0x001fce0008000f00 */
.L_x_18:
[----:B------:R-:W-:-:S04]  /*01e0*/  SHF.R.U32.HI R7, RZ, 0x1, R0 ;  /* 0x00000001ff077819 */ /* 0x000fc80000011600 */
[----:B------:R-:W-:-:S13]  /*01f0*/  ISETP.GE.U32.AND P1, PT, R6, R7, PT ;  /* 0x000000070600720c */ /* 0x000fda0003f26070 */
[----:B------:R-:W-:Y:S01]  /*0200*/  @!P1 IMAD R2, R7, 0x4, R3 ;  /* 0x0000000407029824 */ /* 0x000fe200078e0203 */
[----:B------:R-:W-:Y:S05]  /*0210*/  @!P1 LDS R5, [R3] ;  /* 0x0000000003059984 */ /* 0x000fea0000000800 */
[----:B------:R-:W0:Y:S02]  /*0220*/  @!P1 LDS R2, [R2] ;  /* 0x0000000002029984 */ /* 0x000e240000000800 */
[----:B0-----:R-:W-:-:S05]  /*0230*/  @!P1 FADD R4, R2, R5 ;  /* 0x0000000502049221 */ /* 0x001fca0000000000 */
[----:B------:R1:W-:Y:S01]  /*0240*/  @!P1 STS [R3], R4 ;  /* 0x0000000403009388 */ /* 0x0003e20000000800 */
[----:B------:R-:W-:Y:S01]  /*0250*/  BAR.SYNC.DEFER_BLOCKING 0x0 ;  /* 0x0000000000007b1d */ /* 0x000fe20000010000 */
[----:B------:R-:W-:Y:S02]  /*0260*/  ISETP.GT.U32.AND P1, PT, R0, 0x3, PT ;  /* 0x000000030000780c */ /* 0x000fe40003f24070 */
[----:B------:R-:W-:-:S11]  /*0270*/  MOV R0, R7 ;  /* 0x0000000700007202 */ /* 0x000fd60000000f00 */
[----:B-1----:R-:W-:Y:S05]  /*0280*/  @P1 BRA `(.L_x_18) ;  /* 0xfffffffc00d41947 */ /* 0x002fea000383ffff */
.L_x_17:
[----:B------:R-:W-:Y:S05]  /*0290*/  @P0 EXIT ;  /* 0x000000000000094d */ /* 0x000fea0003800000 */
[----:B------:R-:W1:Y:S01]  /*02a0*/  S2UR UR5, SR_CgaCtaId ;  /* 0x00000000000579c3 */ /* 0x000e620000008800 */
[----:B------:R-:W-:-:S07]  /*02b0*/  UMOV UR4, 0x400 ;  /* 0x0000040000047882 */ /* 0x000fce0000000000 */
[----:B0-----:R-:W0:Y:S01]  /*02c0*/  LDC.64 R2, c[0x0][0x388] ;  /* 0x0000e200ff027b82 */ /* 0x001e220000000a00 */
[----:B-1----:R-:W-:-:S09]  /*02d0*/  ULEA UR4, UR5, UR4, 0x18 ;  /* 0x0000000405047291 */ /* 0x002fd2000f8ec0ff */
[----:B------:R-:W0:Y:S04]  /*02e0*/  LDS R5, [UR4] ;  /* 0x00000004ff057984 */ /* 0x000e280008000800 */
[----:B0-----:R-:W-:Y:S01]  /*02f0*/  STG.E desc[UR6][R2.64], R5 ;  /* 0x0000000502007986 */ /* 0x001fe2000c101906 */
[----:B------:R-:W-:Y:S05]  /*0300*/  EXIT ;  /* 0x000000000000794d */ /* 0x000fea0003800000 */
.L_x_19:
        /* <DEDUP_REMOVED lines=15> */
.L_x_34:


//--------------------- .text._Z16block_sum_kernelPKfS0_Pfi --------------------------
	.section	.text._Z16block_sum_kernelPKfS0_Pfi,"ax",@progbits
	.align	128
        .global         _Z16block_sum_kernelPKfS0_Pfi
        .type           _Z16block_sum_kernelPKfS0_Pfi,@function
        .size           _Z16block_sum_kernelPKfS0_Pfi,(.L_x_35 - _Z16block_sum_kernelPKfS0_Pfi)
        .other          _Z16block_sum_kernelPKfS0_Pfi,@"STO_CUDA_ENTRY STV_DEFAULT"
_Z16block_sum_kernelPKfS0_Pfi:
.text._Z16block_sum_kernelPKfS0_Pfi:
[----:B------:R-:W-:Y:S01]  /*0000*/  LDC R1, c[0x0][0x37c] ;  /* 0x0000df00ff017b82 */ /* 0x000fe20000000800 */
[----:B------:R-:W0:Y:S01]  /*0010*/  S2R R0, SR_CTAID.X ;  /* 0x0000000000007919 */ /* 0x000e220000002500 */
[----:B------:R-:W0:Y:S01]  /*0020*/  LDCU UR8, c[0x0][0x360] ;  /* 0x00006c00ff0877ac */ /* 0x000e220008000800 */
[----:B------:R-:W0:Y:S01]  /*0030*/  S2R R11, SR_TID.X ;  /* 0x00000000000b7919 */ /* 0x000e220000002100 */
[----:B------:R-:W1:Y:S01]  /*0040*/  LDCU UR4, c[0x0][0x398] ;  /* 0x00007300ff0477ac */ /* 0x000e620008000800 */
[----:B------:R-:W2:Y:S01]  /*0050*/  LDCU.64 UR6, c[0x0][0x358] ;  /* 0x00006b00ff0677ac */ /* 0x000ea20008000a00 */
[----:B0-----:R-:W-:-:S05]  /*0060*/  IMAD R7, R0, UR8, R11 ;  /* 0x0000000800077c24 */ /* 0x001fca000f8e020b */
[----:B-1----:R-:W-:-:S13]  /*0070*/  ISETP.GE.AND P1, PT, R7, UR4, PT ;  /* 0x0000000407007c0c */ /* 0x002fda000bf26270 */
[----:B------:R-:W0:Y:S08]  /*0080*/  @!P1 LDC.64 R4, c[0x0][0x380] ;  /* 0x0000e000ff049b82 */ /* 0x000e300000000a00 */
[----:B------:R-:W1:Y:S01]  /*0090*/  @!P1 LDC.64 R2, c[0x0][0x388] ;  /* 0x0000e200ff029b82 */ /* 0x000e620000000a00 */
[----:B0-----:R-:W-:-:S06]  /*00a0*/  @!P1 IMAD.WIDE R4, R7, 0x4, R4 ;  /* 0x0000000407049825 */ /* 0x001fcc00078e0204 */
[----:B--2---:R-:W2:Y:S04]  /*00b0*/  @!P1 LDG.E R5, desc[UR6][R4.64] ;  /* 0x0000000604059981 */ /* 0x004ea8000c1e1900 */
[----:B-1----:R0:W2:Y:S01]  /*00c0*/  @!P1 LDG.E R2, desc[UR6][R2.64] ;  /* 0x0000000602029981 */ /* 0x0020a2000c1e1900 */
[----:B------:R-:W-:Y:S02]  /*00d0*/  @!P1 MOV R7, 0x3bbb989d ;  /* 0x3bbb989d00079802 */ /* 0x000fe40000000f00 */
[----:B------:R-:W-:Y:S01]  /*00e0*/  @!P1 MOV R8, 0x437c0000 ;  /* 0x437c000000089802 */ /* 0x000fe20000000f00 */
[----:B------:R-:W1:Y:S01]  /*00f0*/  S2UR UR5, SR_CgaCtaId ;  /* 0x00000000000579c3 */ /* 0x000e620000008800 */
[----:B------:R-:W-:Y:S01]  /*0100*/  UMOV UR4, 0x400 ;  /* 0x0000040000047882 */ /* 0x000fe20000000000 */
[----:B0-----:R-:W-:Y:S01]  /*0110*/  HFMA2 R3, -RZ, RZ, 0, 0 ;  /* 0x00000000ff037431 */ /* 0x001fe200000001ff */
[----:B-1----:R-:W-:-:S06]  /*0120*/  ULEA UR4, UR5, UR4, 0x18 ;  /* 0x0000000405047291 */ /* 0x002fcc000f8ec0ff */
[----:B------:R-:W-:Y:S01]  /*0130*/  LEA R4, R11, UR4, 0x2 ;  /* 0x000000040b047c11 */ /* 0x000fe2000f8e10ff */
[----:B--2---:R-:W-:-:S04]  /*0140*/  @!P1 FADD R6, -R2, R5 ;  /* 0x0000000502069221 */ /* 0x004fc80000000100 */
[----:B------:R-:W-:-:S04]  /*0150*/  @!P1 FFMA.SAT R7, R6, R7, 0.5 ;  /* 0x3f00000006079423 */ /* 0x000fc80000002007 */
[----:B------:R-:W-:-:S04]  /*0160*/  @!P1 FFMA.RM R7, R7, R8, 12582913 ;  /* 0x4b40000107079423 */ /* 0x000fc80000004008 */
[----:B------:R-:W-:-:S04]  /*0170*/  @!P1 FADD R9, R7, -12583039 ;  /* 0xcb40007f07099421 */ /* 0x000fc80000000000 */
[----:B------:R-:W-:-:S04]  /*0180*/  @!P1 FFMA R9, R6, 1.4426950216293334961, -R9 ;  /* 0x3fb8aa3b06099823 */ /* 0x000fc80000000809 */
[----:B------:R-:W-:-:S04]  /*0190*/  @!P1 FFMA R9, R6, 1.925963033500011079e-08, R9 ;  /* 0x32a5706006099823 */ /* 0x000fc80000000009 */
[----:B------:R-:W0:Y:S01]  /*01a0*/  @!P1 MUFU.EX2 R6, R9 ;  /* 0x0000000900069308 */ /* 0x000e220000000800 */
[----:B------:R-:W-:Y:S02]  /*01b0*/  MOV R2, UR8 ;  /* 0x0000000800027c02 */ /* 0x000fe40008000f00 */
[----:B------:R-:W-:Y:S02]  /*01c0*/  @!P1 SHF.L.U32 R7, R7, 0x17, RZ ;  /* 0x0000001707079819 */ /* 0x000fe400000006ff */
[----:B------:R-:W-:-:S03]  /*01d0*/  ISETP.GE.U32.AND P0, PT, R2, 0x2, PT ;  /* 0x000000020200780c */ /* 0x000fc60003f06070 */
[----:B0-----:R-:W-:Y:S01]  /*01e0*/  @!P1 FMUL R3, R7, R6 ;  /* 0x0000000607039220 */ /* 0x001fe20000400000 */
[----:B------:R-:W-:-:S04]  /*01f0*/  ISETP.NE.AND P1, PT, R11, RZ, PT ;  /* 0x000000ff0b00720c */ /* 0x000fc80003f25270 */
[----:B------:R0:W-:Y:S01]  /*0200*/  STS [R4], R3 ;  /* 0x0000000304007388 */ /* 0x0001e20000000800 */
[----:B------:R-:W-:Y:S06]  /*0210*/  BAR.SYNC.DEFER_BLOCKING 0x0 ;  /* 0x0000000000007b1d */ /* 0x000fec0000010000 */
[----:B------:R-:W-:Y:S05]  /*0220*/  @!P0 BRA `(.L_x_20) ;  /* 0x00000000002c8947 */ /* 0x000fea0003800000 */
.L_x_21:
[----:B------:R-:W-:-:S04]  /*0230*/  SHF.R.U32.HI R7, RZ, 0x1, R2 ;  /* 0x00000001ff077819 */ /* 0x000fc80000011602 */
[----:B------:R-:W-:-:S13]  /*0240*/  ISETP.GE.U32.AND P0, PT, R11, R7, PT ;  /* 0x000000070b00720c */ /* 0x000fda0003f06070 */
[----:B0-----:R-:W-:Y:S01]  /*0250*/  @!P0 LEA R3, R7, R4, 0x2 ;  /* 0x0000000407038211 */ /* 0x001fe200078e10ff */
        /* <DEDUP_REMOVED lines=8> */
.L_x_20:
[----:B------:R-:W-:Y:S05]  /*02e0*/  @P1 EXIT ;  /* 0x000000000000194d */ /* 0x000fea0003800000 */
[----:B------:R-:W1:Y:S01]  /*02f0*/  S2UR UR5, SR_CgaCtaId ;  /* 0x00000000000579c3 */ /* 0x000e620000008800 */
[----:B------:R-:W-:-:S07]  /*0300*/  UMOV UR4, 0x400 ;  /* 0x0000040000047882 */ /* 0x000fce0000000000 */
[----:B0-----:R-:W0:Y:S01]  /*0310*/  LDC.64 R2, c[0x0][0x390] ;  /* 0x0000e400ff027b82 */ /* 0x001e220000000a00 */
[----:B-1----:R-:W-:Y:S01]  /*0320*/  ULEA UR4, UR5, UR4, 0x18 ;  /* 0x0000000405047291 */ /* 0x002fe2000f8ec0ff */
[----:B0-----:R-:W-:-:S08]  /*0330*/  IMAD.WIDE.U32 R2, R0, 0x4, R2 ;  /* 0x0000000400027825 */ /* 0x001fd000078e0002 */
[----:B------:R-:W0:Y:S04]  /*0340*/  LDS R5, [UR4] ;  /* 0x00000004ff057984 */ /* 0x000e280008000800 */
[----:B0-----:R-:W-:Y:S01]  /*0350*/  STG.E desc[UR6][R2.64], R5 ;  /* 0x0000000502007986 */ /* 0x001fe2000c101906 */
[----:B------:R-:W-:Y:S05]  /*0360*/  EXIT ;  /* 0x000000000000794d */ /* 0x000fea0003800000 */
.L_x_22:
        /* <DEDUP_REMOVED lines=9> */
.L_x_35:


//--------------------- .text._Z18reduce_bmax_kernelPKfPfi --------------------------
	.section	.text._Z18reduce_bmax_kernelPKfPfi,"ax",@progbits
	.align	128
        .global         _Z18reduce_bmax_kernelPKfPfi
        .type           _Z18reduce_bmax_kernelPKfPfi,@function
        .size           _Z18reduce_bmax_kernelPKfPfi,(.L_x_36 - _Z18reduce_bmax_kernelPKfPfi)
        .other          _Z18reduce_bmax_kernelPKfPfi,@"STO_CUDA_ENTRY STV_DEFAULT"
_Z18reduce_bmax_kernelPKfPfi:
.text._Z18reduce_bmax_kernelPKfPfi:
[----:B------:R-:W-:Y:S01]  /*0000*/  LDC R1, c[0x0][0x37c] ;  /* 0x0000df00ff017b82 */ /* 0x000fe20000000800 */
[----:B------:R-:W0:Y:S01]  /*0010*/  S2R R6, SR_TID.X ;  /* 0x0000000000067919 */ /* 0x000e220000002100 */
[----:B------:R-:W0:Y:S01]  /*0020*/  LDCU UR4, c[0x0][0x390] ;  /* 0x00007200ff0477ac */ /* 0x000e220008000800 */
[----:B------:R-:W-:Y:S01]  /*0030*/  BSSY.RECONVERGENT B0, `(.L_x_23) ;  /* 0x000000f000007945 */ /* 0x000fe20003800200 */
[----:B------:R-:W-:Y:S01]  /*0040*/  IMAD.MOV.U32 R0, RZ, RZ, -0x800000 ;  /* 0xff800000ff007424 */ /* 0x000fe200078e00ff */
[----:B------:R-:W1:Y:S01]  /*0050*/  LDCU.64 UR6, c[0x0][0x358] ;  /* 0x00006b00ff0677ac */ /* 0x000e620008000a00 */
[----:B0-----:R-:W-:-:S13]  /*0060*/  ISETP.GE.AND P0, PT, R6, UR4, PT ;  /* 0x0000000406007c0c */ /* 0x001fda000bf06270 */
[----:B-1----:R-:W-:Y:S05]  /*0070*/  @P0 BRA `(.L_x_24) ;  /* 0x0000000000280947 */ /* 0x002fea0003800000 */
[----:B------:R-:W0:Y:S01]  /*0080*/  LDC R8, c[0x0][0x360] ;  /* 0x0000d800ff087b82 */ /* 0x000e220000000800 */
[----:B------:R-:W-:Y:S02]  /*0090*/  IMAD.MOV.U32 R0, RZ, RZ, -0x800000 ;  /* 0xff800000ff007424 */ /* 0x000fe400078e00ff */
[----:B------:R-:W-:-:S05]  /*00a0*/  IMAD.MOV.U32 R7, RZ, RZ, R6 ;  /* 0x000000ffff077224 */ /* 0x000fca00078e0006 */
[----:B------:R-:W1:Y:S02]  /*00b0*/  LDC.64 R4, c[0x0][0x380] ;  /* 0x0000e000ff047b82 */ /* 0x000e640000000a00 */
.L_x_25:
[----:B-1----:R-:W-:-:S06]  /*00c0*/  IMAD.WIDE R2, R7, 0x4, R4 ;  /* 0x0000000407027825 */ /* 0x002fcc00078e0204 */
[----:B------:R-:W2:Y:S01]  /*00d0*/  LDG.E R3, desc[UR6][R2.64] ;  /* 0x0000000602037981 */ /* 0x000ea2000c1e1900 */
[----:B0-----:R-:W-:-:S05]  /*00e0*/  IMAD.IADD R7, R8, 0x1, R7 ;  /* 0x0000000108077824 */ /* 0x001fca00078e0207 */
[----:B------:R-:W-:Y:S02]  /*00f0*/  ISETP.GE.AND P0, PT, R7, UR4, PT ;  /* 0x0000000407007c0c */ /* 0x000fe4000bf06270 */
[----:B--2---:R-:W-:-:S11]  /*0100*/  FMNMX R0, R3, R0, !PT ;  /* 0x0000000003007209 */ /* 0x004fd60007800000 */
[----:B------:R-:W-:Y:S05]  /*0110*/  @!P0 BRA `(.L_x_25) ;  /* 0xfffffffc00e88947 */ /* 0x000fea000383ffff */
.L_x_24:
[----:B------:R-:W-:Y:S05]  /*0120*/  BSYNC.RECONVERGENT B0 ;  /* 0x0000000000007941 */ /* 0x000fea0003800200 */
.L_x_23:
        /* <DEDUP_REMOVED lines=10> */
[----:B0-----:R-:W-:-:S07]  /*01d0*/  IMAD.U32 R0, RZ, RZ, UR8 ;  /* 0x00000008ff007e24 */ /* 0x001fce000f8e00ff */
.L_x_27:
[----:B------:R-:W-:-:S04]  /*01e0*/  SHF.R.U32.HI R7, RZ, 0x1, R0 ;  /* 0x00000001ff077819 */ /* 0x000fc80000011600 */
[----:B------:R-:W-:-:S13]  /*01f0*/  ISETP.GE.U32.AND P1, PT, R6, R7, PT ;  /* 0x000000070600720c */ /* 0x000fda0003f26070 */
[----:B------:R-:W-:Y:S01]  /*0200*/  @!P1 IMAD R4, R7, 0x4, R3 ;  /* 0x0000000407049824 */ /* 0x000fe200078e0203 */
[----:B------:R-:W-:Y:S04]  /*0210*/  @!P1 LDS R2, [R3] ;  /* 0x0000000003029984 */ /* 0x000fe80000000800 */
[----:B------:R-:W0:Y:S02]  /*0220*/  @!P1 LDS R5, [R4] ;  /* 0x0000000004059984 */ /* 0x000e240000000800 */
[----:B0-----:R-:W-:-:S05]  /*0230*/  @!P1 FMNMX R2, R2, R5, !PT ;  /* 0x0000000502029209 */ /* 0x001fca0007800000 */
[----:B------:R1:W-:Y:S01]  /*0240*/  @!P1 STS [R3], R2 ;  /* 0x0000000203009388 */ /* 0x0003e20000000800 */
[----:B------:R-:W-:Y:S01]  /*0250*/  BAR.SYNC.DEFER_BLOCKING 0x0 ;  /* 0x0000000000007b1d */ /* 0x000fe20000010000 */
[----:B------:R-:W-:Y:S01]  /*0260*/  ISETP.GT.U32.AND P1, PT, R0, 0x3, PT ;  /* 0x000000030000780c */ /* 0x000fe20003f24070 */
[----:B------:R-:W-:-:S12]  /*0270*/  IMAD.MOV.U32 R0, RZ, RZ, R7 ;  /* 0x000000ffff007224 */ /* 0x000fd800078e0007 */
[----:B-1----:R-:W-:Y:S05]  /*0280*/  @P1 BRA `(.L_x_27) ;  /* 0xfffffffc00d41947 */ /* 0x002fea000383ffff */
.L_x_26:
        /* <DEDUP_REMOVED lines=8> */
.L_x_28:
        /* <DEDUP_REMOVED lines=15> */
.L_x_36:


//--------------------- .text._Z16block_max_kernelPKfPfi --------------------------
	.section	.text._Z16block_max_kernelPKfPfi,"ax",@progbits
	.align	128
        .global         _Z16block_max_kernelPKfPfi
        .type           _Z16block_max_kernelPKfPfi,@function
        .size           _Z16block_max_kernelPKfPfi,(.L_x_37 - _Z16block_max_kernelPKfPfi)
        .other          _Z16block_max_kernelPKfPfi,@"STO_CUDA_ENTRY STV_DEFAULT"
_Z16block_max_kernelPKfPfi:
.text._Z16block_max_kernelPKfPfi:
[----:B------:R-:W-:Y:S01]  /*0000*/  LDC R1, c[0x0][0x37c] ;  /* 0x0000df00ff017b82 */ /* 0x000fe20000000800 */
[----:B------:R-:W0:Y:S01]  /*0010*/  S2R R7, SR_CTAID.X ;  /* 0x0000000000077919 */ /* 0x000e220000002500 */
[----:B------:R-:W0:Y:S01]  /*0020*/  LDCU UR8, c[0x0][0x360] ;  /* 0x00006c00ff0877ac */ /* 0x000e220008000800 */
[----:B------:R-:W-:Y:S01]  /*0030*/  IMAD.MOV.U32 R4, RZ, RZ, -0x800000 ;  /* 0xff800000ff047424 */ /* 0x000fe200078e00ff */
[----:B------:R-:W0:Y:S01]  /*0040*/  S2R R6, SR_TID.X ;  /* 0x0000000000067919 */ /* 0x000e220000002100 */
[----:B------:R-:W1:Y:S01]  /*0050*/  LDCU UR4, c[0x0][0x390] ;  /* 0x00007200ff0477ac */ /* 0x000e620008000800 */
[----:B------:R-:W2:Y:S01]  /*0060*/  LDCU.64 UR6, c[0x0][0x358] ;  /* 0x00006b00ff0677ac */ /* 0x000ea20008000a00 */
[----:B0-----:R-:W-:-:S05]  /*0070*/  IMAD R5, R7, UR8, R6 ;  /* 0x0000000807057c24 */ /* 0x001fca000f8e0206 */
[----:B-1----:R-:W-:-:S13]  /*0080*/  ISETP.GE.AND P0, PT, R5, UR4, PT ;  /* 0x0000000405007c0c */ /* 0x002fda000bf06270 */
[----:B------:R-:W0:Y:S02]  /*0090*/  @!P0 LDC.64 R2, c[0x0][0x380] ;  /* 0x0000e000ff028b82 */ /* 0x000e240000000a00 */
[----:B0-----:R-:W-:-:S05]  /*00a0*/  @!P0 IMAD.WIDE R2, R5, 0x4, R2 ;  /* 0x0000000405028825 */ /* 0x001fca00078e0202 */
[----:B--2---:R-:W2:Y:S01]  /*00b0*/  @!P0 LDG.E R4, desc[UR6][R2.64] ;  /* 0x0000000602048981 */ /* 0x004ea2000c1e1900 */
[----:B------:R-:W0:Y:S01]  /*00c0*/  S2UR UR5, SR_CgaCtaId ;  /* 0x00000000000579c3 */ /* 0x000e220000008800 */
[----:B------:R-:W-:Y:S01]  /*00d0*/  IMAD.U32 R0, RZ, RZ, UR8 ;  /* 0x00000008ff007e24 */ /* 0x000fe2000f8e00ff */
[----:B------:R-:W-:Y:S01]  /*00e0*/  UMOV UR4, 0x400 ;  /* 0x0000040000047882 */ /* 0x000fe20000000000 */
[----:B------:R-:W-:-:S03]  /*00f0*/  ISETP.NE.AND P0, PT, R6, RZ, PT ;  /* 0x000000ff0600720c */ /* 0x000fc60003f05270 */
[----:B------:R-:W-:Y:S01]  /*0100*/  ISETP.GE.U32.AND P1, PT, R0, 0x2, PT ;  /* 0x000000020000780c */ /* 0x000fe20003f26070 */
[----:B0-----:R-:W-:-:S06]  /*0110*/  ULEA UR4, UR5, UR4, 0x18 ;  /* 0x0000000405047291 */ /* 0x001fcc000f8ec0ff */
[----:B------:R-:W-:-:S05]  /*0120*/  LEA R5, R6, UR4, 0x2 ;  /* 0x0000000406057c11 */ /* 0x000fca000f8e10ff */
[----:B--2---:R0:W-:Y:S01]  /*0130*/  STS [R5], R4 ;  /* 0x0000000405007388 */ /* 0x0041e20000000800 */
[----:B------:R-:W-:Y:S06]  /*0140*/  BAR.SYNC.DEFER_BLOCKING 0x0 ;  /* 0x0000000000007b1d */ /* 0x000fec0000010000 */
[----:B------:R-:W-:Y:S05]  /*0150*/  @!P1 BRA `(.L_x_29) ;  /* 0x00000000002c9947 */ /* 0x000fea0003800000 */
.L_x_30:
[----:B------:R-:W-:-:S04]  /*0160*/  SHF.R.U32.HI R8, RZ, 0x1, R0 ;  /* 0x00000001ff087819 */ /* 0x000fc80000011600 */
[----:B------:R-:W-:-:S13]  /*0170*/  ISETP.GE.U32.AND P1, PT, R6, R8, PT ;  /* 0x000000080600720c */ /* 0x000fda0003f26070 */
[----:B------:R-:W-:Y:S01]  /*0180*/  @!P1 IMAD R2, R8, 0x4, R5 ;  /* 0x0000000408029824 */ /* 0x000fe200078e0205 */
[----:B------:R-:W-:Y:S05]  /*0190*/  @!P1 LDS R3, [R5] ;  /* 0x0000000005039984 */ /* 0x000fea0000000800 */
[----:B------:R-:W0:Y:S02]  /*01a0*/  @!P1 LDS R2, [R2] ;  /* 0x0000000002029984 */ /* 0x000e240000000800 */
[----:B0-----:R-:W-:-:S05]  /*01b0*/  @!P1 FMNMX R4, R2, R3, !PT ;  /* 0x0000000302049209 */ /* 0x001fca0007800000 */
[----:B------:R1:W-:Y:S01]  /*01c0*/  @!P1 STS [R5], R4 ;  /* 0x0000000405009388 */ /* 0x0003e20000000800 */
[----:B------:R-:W-:Y:S01]  /*01d0*/  BAR.SYNC.DEFER_BLOCKING 0x0 ;  /* 0x0000000000007b1d */ /* 0x000fe20000010000 */
[----:B------:R-:W-:Y:S01]  /*01e0*/  ISETP.GT.U32.AND P1, PT, R0, 0x3, PT ;  /* 0x000000030000780c */ /* 0x000fe20003f24070 */
[----:B------:R-:W-:-:S12]  /*01f0*/  IMAD.MOV.U32 R0, RZ, RZ, R8 ;  /* 0x000000ffff007224 */ /* 0x000fd800078e0008 */
[----:B-1----:R-:W-:Y:S05]  /*0200*/  @P1 BRA `(.L_x_30) ;  /* 0xfffffffc00d41947 */ /* 0x002fea000383ffff */
.L_x_29:
[----:B------:R-:W-:Y:S05]  /*0210*/  @P0 EXIT ;  /* 0x000000000000094d */ /* 0x000fea0003800000 */
[----:B------:R-:W1:Y:S01]  /*0220*/  S2UR UR5, SR_CgaCtaId ;  /* 0x00000000000579c3 */ /* 0x000e620000008800 */
[----:B------:R-:W-:-:S07]  /*0230*/  UMOV UR4, 0x400 ;  /* 0x0000040000047882 */ /* 0x000fce0000000000 */
[----:B------:R-:W2:Y:S01]  /*0240*/  LDC.64 R2, c[0x0][0x388] ;  /* 0x0000e200ff027b82 */ /* 0x000ea20000000a00 */
[----:B-1----:R-:W-:Y:S01]  /*0250*/  ULEA UR4, UR5, UR4, 0x18 ;  /* 0x0000000405047291 */ /* 0x002fe2000f8ec0ff */
[----:B--2---:R-:W-:-:S08]  /*0260*/  IMAD.WIDE.U32 R2, R7, 0x4, R2 ;  /* 0x0000000407027825 */ /* 0x004fd000078e0002 */
[----:B0-----:R-:W0:Y:S04]  /*0270*/  LDS R5, [UR4] ;  /* 0x00000004ff057984 */ /* 0x001e280008000800 */
[----:B0-----:R-:W-:Y:S01]  /*0280*/  STG.E desc[UR6][R2.64], R5 ;  /* 0x0000000502007986 */ /* 0x001fe2000c101906 */
[----:B------:R-:W-:Y:S05]  /*0290*/  EXIT ;  /* 0x000000000000794d */ /* 0x000fea0003800000 */
.L_x_31:
        /* <DEDUP_REMOVED lines=14> */
.L_x_37:


//--------------------- .nv.shared._Z14softmax_kernelPKfPfiS0_S0_ --------------------------
	.section	.nv.shared._Z14softmax_kernelPKfPfiS0_S0_,"aw",@nobits
	.sectionflags	@""
	.align	16
.nv.shared._Z14softmax_kernelPKfPfiS0_S0_:
	.zero		9216


//--------------------- .nv.shared.reserved.0     --------------------------
	.section	.nv.shared.reserved.0,"aw",@nobits
	.weak		__nv_reservedSMEM_offset_0_alias
	.size		__nv_reservedSMEM_offset_0_alias, 0, 64
	.other		__nv_reservedSMEM_offset_0_alias,@"STO_CUDA_RESERVED_SHARED STV_DEFAULT"
__nv_reservedSMEM_offset_0_alias:
	.zero		0
	.zero		64


//--------------------- .nv.shared._Z18reduce_bsum_kernelPKfPfi --------------------------
	.section	.nv.shared._Z18reduce_bsum_kernelPKfPfi,"aw",@nobits
	.sectionflags	@""
	.align	16
	.zero		1024


//--------------------- .nv.shared._Z16block_sum_kernelPKfS0_Pfi --------------------------
	.section	.nv.shared._Z16block_sum_kernelPKfS0_Pfi,"aw",@nobits
	.sectionflags	@""
	.align	16
.nv.shared._Z16block_sum_kernelPKfS0_Pfi:
	.zero		9216


//--------------------- .nv.shared._Z18reduce_bmax_kernelPKfPfi --------------------------
	.section	.nv.shared._Z18reduce_bmax_kernelPKfPfi,"aw",@nobits
	.sectionflags	@""
	.align	16
	.zero		1024


//--------------------- .nv.shared._Z16block_max_kernelPKfPfi --------------------------
	.section	.nv.shared._Z16block_max_kernelPKfPfi,"aw",@nobits
	.sectionflags	@""
	.align	16
.nv.shared._Z16block_max_kernelPKfPfi:
	.zero		9216


//--------------------- .nv.constant0._Z14softmax_kernelPKfPfiS0_S0_ --------------------------
	.section	.nv.constant0._Z14softmax_kernelPKfPfiS0_S0_,"a",@progbits
	.sectionflags	@""
	.align	4
.nv.constant0._Z14softmax_kernelPKfPfiS0_S0_:
	.zero		936


//--------------------- .nv.constant0._Z18reduce_bsum_kernelPKfPfi --------------------------
	.section	.nv.constant0._Z18reduce_bsum_kernelPKfPfi,"a",@progbits
	.sectionflags	@""
	.align	4
.nv.constant0._Z18reduce_bsum_kernelPKfPfi:
	.zero		916


//--------------------- .nv.constant0._Z16block_sum_kernelPKfS0_Pfi --------------------------
	.section	.nv.constant0._Z16block_sum_kernelPKfS0_Pfi,"a",@progbits
	.sectionflags	@""
	.align	4
.nv.constant0._Z16block_sum_kernelPKfS0_Pfi:
	.zero		924


//--------------------- .nv.constant0._Z18reduce_bmax_kernelPKfPfi --------------------------
	.section	.nv.constant0._Z18reduce_bmax_kernelPKfPfi,"a",@progbits
	.sectionflags	@""
	.align	4
.nv.constant0._Z18reduce_bmax_kernelPKfPfi:
	.zero		916


//--------------------- .nv.constant0._Z16block_max_kernelPKfPfi --------------------------
	.section	.nv.constant0._Z16block_max_kernelPKfPfi,"a",@progbits
	.sectionflags	@""
	.align	4
.nv.constant0._Z16block_max_kernelPKfPfi:
	.zero		916


//--------------------- SYMBOLS --------------------------

	.type		.nv.reservedSmem.offset0,@object
	.size		.nv.reservedSmem.offset0,0x4
	.type		.nv.reservedSmem.cap,@object
	.size		.nv.reservedSmem.cap,0x4
